def matmul_kernel(
    a_ptr,
    b_ptr,
    c_ptr,
    M,
    N,
    K,
    stride_am,
    stride_ak,
    stride_bk,
    stride_bn,
    stride_cm,
    stride_cn,
    BLOCK_M: tl.constexpr,
    BLOCK_N: tl.constexpr,
    BLOCK_K: tl.constexpr,
    GROUP_M: tl.constexpr,
):
    pid = tl.program_id(axis=0)
    num_pid_m = tl.cdiv(M, BLOCK_M)
    num_pid_n = tl.cdiv(N, BLOCK_N)
    num_pid_in_group = GROUP_M * num_pid_n
    group_id = pid // num_pid_in_group
    first_pid_m = group_id * GROUP_M
    group_size_m = min(num_pid_m - first_pid_m, GROUP_M)
    pid_m = first_pid_m + ((pid % num_pid_in_group) % group_size_m)
    pid_n = (pid % num_pid_in_group) // group_size_m

    offs_am = (pid_m * BLOCK_M + tl.arange(0, BLOCK_M)) % M
    offs_bn = (pid_n * BLOCK_N + tl.arange(0, BLOCK_N)) % N
    offs_k = tl.arange(0, BLOCK_K)
    a_ptrs = a_ptr + offs_am[:, None] * stride_am + offs_k[None, :] * stride_ak
    b_ptrs = b_ptr + offs_k[:, None] * stride_bk + offs_bn[None, :] * stride_bn

    acc = tl.zeros((BLOCK_M, BLOCK_N), dtype=tl.float32)
    for kk in range(0, tl.cdiv(K, BLOCK_K)):
        a = tl.load(a_ptrs, mask=offs_k[None, :] < K - kk * BLOCK_K, other=0.0)
        b = tl.load(b_ptrs, mask=offs_k[:, None] < K - kk * BLOCK_K, other=0.0)
        acc = tl.dot(a, b, acc)
        a_ptrs += BLOCK_K * stride_ak
        b_ptrs += BLOCK_K * stride_bk

    c = acc.to(c_ptr.dtype.element_ty)
    offs_cm = pid_m * BLOCK_M + tl.arange(0, BLOCK_M)
    offs_cn = pid_n * BLOCK_N + tl.arange(0, BLOCK_N)
    c_ptrs = c_ptr + offs_cm[:, None] * stride_cm + offs_cn[None, :] * stride_cn
    mask = (offs_cm[:, None] < M) & (offs_cn[None, :] < N)
    tl.store(c_ptrs, c, mask=mask)

# config = {"BLOCK_K": 32, "BLOCK_M": 64, "BLOCK_N": 256, "GROUP_M": 8, "arch": "sm_80", "dtype": "fp16", "num_ctas": 1, "num_stages": 4, "num_warps": 8}
# arch = sm_80


// ===== COMPILED SASS (sm_80) =====

	.target	sm_80

	.elftype	@"ET_EXEC"


//--------------------- .note.nv.tkinfo           --------------------------
	.section	.note.nv.tkinfo,"",@"SHT_NOTE"
	.sectionflags	@"SHF_NOTE_NV_TKINFO"
	.tkinfo
        /*0018*/ 	.word	0x00000002
        /*0030*/ 	.string	""
        /*0030*/ 	.string	"ptxas"
        /*0030*/ 	.string	"Cuda compilation tools, release 13.0, V13.0.88"
        /*0030*/ 	.string	"Build cuda_13.0.r13.0/compiler.36424714_0"
        /*0030*/ 	.string	"-v  -suppress-debug-info  -lineinfo  -arch sm_80 "



//--------------------- .note.nv.cuinfo           --------------------------
	.section	.note.nv.cuinfo,"",@"SHT_NOTE"
	.sectionflags	@"SHF_NOTE_NV_CUINFO"
        /*0018*/ 	.short	0x0002
        /*001a*/ 	.short	0x0050
        /*001c*/ 	.short	0x0082
	.zero		2


//--------------------- .nv.info                  --------------------------
	.section	.nv.info,"",@"SHT_CUDA_INFO"
	.align	4


	//----- nvinfo : EIATTR_REGCOUNT
	.align		4
        /*0000*/ 	.byte	0x04, 0x2f
        /*0002*/ 	.short	(.L_1 - .L_0)
	.align		4
.L_0:
        /*0004*/ 	.word	index@(matmul_kernel)
        /*0008*/ 	.word	0x000000f9


	//----- nvinfo : EIATTR_FRAME_SIZE
	.align		4
.L_1:
        /*000c*/ 	.byte	0x04, 0x11
        /*000e*/ 	.short	(.L_3 - .L_2)
	.align		4
.L_2:
        /*0010*/ 	.word	index@(matmul_kernel)
        /*0014*/ 	.word	0x00000000


	//----- nvinfo : EIATTR_MIN_STACK_SIZE
	.align		4
.L_3:
        /*0018*/ 	.byte	0x04, 0x12
        /*001a*/ 	.short	(.L_5 - .L_4)
	.align		4
.L_4:
        /*001c*/ 	.word	index@(matmul_kernel)
        /*0020*/ 	.word	0x00000000
.L_5:


//--------------------- .nv.info.matmul_kernel    --------------------------
	.section	.nv.info.matmul_kernel,"",@"SHT_CUDA_INFO"
	.sectionflags	@""
	.align	4


	//----- nvinfo : EIATTR_CUDA_API_VERSION
	.align		4
        /*0000*/ 	.byte	0x04, 0x37
        /*0002*/ 	.short	(.L_7 - .L_6)
.L_6:
        /*0004*/ 	.word	0x00000082


	//----- nvinfo : EIATTR_SW2861232_WAR
	.align		4
.L_7:
        /*0008*/ 	.byte	0x01, 0x35
	.zero		2


	//----- nvinfo : EIATTR_PARAM_CBANK
	.align		4
        /*000c*/ 	.byte	0x04, 0x0a
        /*000e*/ 	.short	(.L_9 - .L_8)
	.align		4
.L_8:
        /*0010*/ 	.word	index@(.nv.constant0.matmul_kernel)
        /*0014*/ 	.short	0x0160
        /*0016*/ 	.short	0x0050


	//----- nvinfo : EIATTR_CBANK_PARAM_SIZE
	.align		4
.L_9:
        /*0018*/ 	.byte	0x03, 0x19
        /*001a*/ 	.short	0x0050


	//----- nvinfo : EIATTR_KPARAM_INFO
	.align		4
        /*001c*/ 	.byte	0x04, 0x17
        /*001e*/ 	.short	(.L_11 - .L_10)
.L_10:
        /*0020*/ 	.word	0x00000000
        /*0024*/ 	.short	0x000d
        /*0026*/ 	.short	0x0048
        /*0028*/ 	.byte	0x00, 0xf4, 0x21, 0x00


	//----- nvinfo : EIATTR_KPARAM_INFO
	.align		4
.L_11:
        /*002c*/ 	.byte	0x04, 0x17
        /*002e*/ 	.short	(.L_13 - .L_12)
.L_12:
        /*0030*/ 	.word	0x00000000
        /*0034*/ 	.short	0x000c
        /*0036*/ 	.short	0x0040
        /*0038*/ 	.byte	0x00, 0xf4, 0x21, 0x00


	//----- nvinfo : EIATTR_KPARAM_INFO
	.align		4
.L_13:
        /*003c*/ 	.byte	0x04, 0x17
        /*003e*/ 	.short	(.L_15 - .L_14)
.L_14:
        /*0040*/ 	.word	0x00000000
        /*0044*/ 	.short	0x000b
        /*0046*/ 	.short	0x0038
        /*0048*/ 	.byte	0x00, 0xf0, 0x11, 0x00


	//----- nvinfo : EIATTR_KPARAM_INFO
	.align		4
.L_15:
        /*004c*/ 	.byte	0x04, 0x17
        /*004e*/ 	.short	(.L_17 - .L_16)
.L_16:
        /*0050*/ 	.word	0x00000000
        /*0054*/ 	.short	0x000a
        /*0056*/ 	.short	0x0034
        /*0058*/ 	.byte	0x00, 0xf0, 0x11, 0x00


	//----- nvinfo : EIATTR_KPARAM_INFO
	.align		4
.L_17:
        /*005c*/ 	.byte	0x04, 0x17
        /*005e*/ 	.short	(.L_19 - .L_18)
.L_18:
        /*0060*/ 	.word	0x00000000
        /*0064*/ 	.short	0x0009
        /*0066*/ 	.short	0x0030
        /*0068*/ 	.byte	0x00, 0xf0, 0x11, 0x00


	//----- nvinfo : EIATTR_KPARAM_INFO
	.align		4
.L_19:
        /*006c*/ 	.byte	0x04, 0x17
        /*006e*/ 	.short	(.L_21 - .L_20)
.L_20:
        /*0070*/ 	.word	0x00000000
        /*0074*/ 	.short	0x0008
        /*0076*/ 	.short	0x002c
        /*0078*/ 	.byte	0x00, 0xf0, 0x11, 0x00


	//----- nvinfo : EIATTR_KPARAM_INFO
	.align		4
.L_21:
        /*007c*/ 	.byte	0x04, 0x17
        /*007e*/ 	.short	(.L_23 - .L_22)
.L_22:
        /*0080*/ 	.word	0x00000000
        /*0084*/ 	.short	0x0007
        /*0086*/ 	.short	0x0028
        /*0088*/ 	.byte	0x00, 0xf0, 0x11, 0x00


	//----- nvinfo : EIATTR_KPARAM_INFO
	.align		4
.L_23:
        /*008c*/ 	.byte	0x04, 0x17
        /*008e*/ 	.short	(.L_25 - .L_24)
.L_24:
        /*0090*/ 	.word	0x00000000
        /*0094*/ 	.short	0x0006
        /*0096*/ 	.short	0x0024
        /*0098*/ 	.byte	0x00, 0xf0, 0x11, 0x00


	//----- nvinfo : EIATTR_KPARAM_INFO
	.align		4
.L_25:
        /*009c*/ 	.byte	0x04, 0x17
        /*009e*/ 	.short	(.L_27 - .L_26)
.L_26:
        /*00a0*/ 	.word	0x00000000
        /*00a4*/ 	.short	0x0005
        /*00a6*/ 	.short	0x0020
        /*00a8*/ 	.byte	0x00, 0xf0, 0x11, 0x00


	//----- nvinfo : EIATTR_KPARAM_INFO
	.align		4
.L_27:
        /*00ac*/ 	.byte	0x04, 0x17
        /*00ae*/ 	.short	(.L_29 - .L_28)
.L_28:
        /*00b0*/ 	.word	0x00000000
        /*00b4*/ 	.short	0x0004
        /*00b6*/ 	.short	0x001c
        /*00b8*/ 	.byte	0x00, 0xf0, 0x11, 0x00


	//----- nvinfo : EIATTR_KPARAM_INFO
	.align		4
.L_29:
        /*00bc*/ 	.byte	0x04, 0x17
        /*00be*/ 	.short	(.L_31 - .L_30)
.L_30:
        /*00c0*/ 	.word	0x00000000
        /*00c4*/ 	.short	0x0003
        /*00c6*/ 	.short	0x0018
        /*00c8*/ 	.byte	0x00, 0xf0, 0x11, 0x00


	//----- nvinfo : EIATTR_KPARAM_INFO
	.align		4
.L_31:
        /*00cc*/ 	.byte	0x04, 0x17
        /*00ce*/ 	.short	(.L_33 - .L_32)
.L_32:
        /*00d0*/ 	.word	0x00000000
        /*00d4*/ 	.short	0x0002
        /*00d6*/ 	.short	0x0010
        /*00d8*/ 	.byte	0x00, 0xf4, 0x21, 0x00


	//----- nvinfo : EIATTR_KPARAM_INFO
	.align		4
.L_33:
        /*00dc*/ 	.byte	0x04, 0x17
        /*00de*/ 	.short	(.L_35 - .L_34)
.L_34:
        /*00e0*/ 	.word	0x00000000
        /*00e4*/ 	.short	0x0001
        /*00e6*/ 	.short	0x0008
        /*00e8*/ 	.byte	0x00, 0xf4, 0x21, 0x00


	//----- nvinfo : EIATTR_KPARAM_INFO
	.align		4
.L_35:
        /*00ec*/ 	.byte	0x04, 0x17
        /*00ee*/ 	.short	(.L_37 - .L_36)
.L_36:
        /*00f0*/ 	.word	0x00000000
        /*00f4*/ 	.short	0x0000
        /*00f6*/ 	.short	0x0000
        /*00f8*/ 	.byte	0x00, 0xf4, 0x21, 0x00


	//----- nvinfo : EIATTR_MAXREG_COUNT
	.align		4
.L_37:
        /*00fc*/ 	.byte	0x03, 0x1b
        /*00fe*/ 	.short	0x00ff


	//----- nvinfo : EIATTR_NUM_BARRIERS
	.align		4
        /*0100*/ 	.byte	0x02, 0x4c
        /*0102*/ 	.byte	0x01
	.zero		1


	//----- nvinfo : EIATTR_MERCURY_ISA_VERSION
	.align		4
        /*0104*/ 	.byte	0x03, 0x5f
        /*0106*/ 	.short	0x0000


	//----- nvinfo : EIATTR_EXIT_INSTR_OFFSETS
	.align		4
        /*0108*/ 	.byte	0x04, 0x1c
        /*010a*/ 	.short	(.L_39 - .L_38)


	//   ....[0]....
.L_38:
        /*010c*/ 	.word	0x00005db0


	//   ....[1]....
        /*0110*/ 	.word	0x00005de0


	//----- nvinfo : EIATTR_REQNTID
	.align		4
.L_39:
        /*0114*/ 	.byte	0x04, 0x10
        /*0116*/ 	.short	(.L_41 - .L_40)
.L_40:
        /*0118*/ 	.word	0x00000100
        /*011c*/ 	.word	0x00000001
        /*0120*/ 	.word	0x00000001
.L_41:


//--------------------- .nv.callgraph             --------------------------
	.section	.nv.callgraph,"",@"SHT_CUDA_CALLGRAPH"
	.align	4
	.sectionentsize	8
	.align		4
        /*0000*/ 	.word	0x00000000
	.align		4
        /*0004*/ 	.word	0xffffffff
	.align		4
        /*0008*/ 	.word	0x00000000
	.align		4
        /*000c*/ 	.word	0xfffffffe
	.align		4
        /*0010*/ 	.word	0x00000000
	.align		4
        /*0014*/ 	.word	0xfffffffd
	.align		4
        /*0018*/ 	.word	0x00000000
	.align		4
        /*001c*/ 	.word	0xfffffffc


//--------------------- .nv.rel.action            --------------------------
	.section	.nv.rel.action,"",@"SHT_CUDA_RELOCINFO"
	.align	8
	.sectionentsize	8
        /*0000*/ 	.byte	0x73, 0x00, 0x00, 0x00, 0x00, 0x00, 0x00, 0x00, 0x00, 0x00, 0x00, 0x11, 0x25, 0x00, 0x05, 0x36


//--------------------- .nv.constant0.matmul_kernel --------------------------
	.section	.nv.constant0.matmul_kernel,"a",@progbits
	.sectionflags	@""
	.align	4
.nv.constant0.matmul_kernel:
	.zero		432


//--------------------- .text.matmul_kernel       --------------------------
	.section	.text.matmul_kernel,"ax",@progbits
	.sectioninfo	@"SHI_REGISTERS=249"
	.align	128
        .global         matmul_kernel
        .type           matmul_kernel,@function
        .size           matmul_kernel,(.L_x_5 - matmul_kernel)
        .other          matmul_kernel,@"STO_CUDA_ENTRY STV_DEFAULT"
matmul_kernel:
.text.matmul_kernel:
[----:B------:R-:W-:Y:S02]  /*0000*/  IMAD.MOV.U32 R1, RZ, RZ, c[0x0][0x28] ;  /* 0x00000a00ff017624 */ /* 0x000fe400078e00ff */
[----:B------:R-:W-:Y:S01]  /*0010*/  IMAD.MOV.U32 R0, RZ, RZ, c[0x0][0x17c] ;  /* 0x00005f00ff007624 */ /* 0x000fe200078e00ff */
[----:B------:R-:W0:Y:S01]  /*0020*/  S2R R5, SR_CTAID.X ;  /* 0x0000000000057919 */ /* 0x000e220000002500 */
[----:B------:R-:W-:Y:S01]  /*0030*/  IMAD.MOV.U32 R12, RZ, RZ, c[0x0][0x180] ;  /* 0x00006000ff0c7624 */ /* 0x000fe200078e00ff */
[----:B------:R-:W-:Y:S02]  /*0040*/  ULDC UR4, c[0x0][0x180] ;  /* 0x0000600000047ab9 */ /* 0x000fe40000000800 */
[----:B------:R-:W-:Y:S01]  /*0050*/  IADD3 R0, R0, 0xff, RZ ;  /* 0x000000ff00007810 */ /* 0x000fe20007ffe0ff */
[----:B------:R-:W-:Y:S01]  /*0060*/  ULDC.64 UR6, c[0x0][0x118] ;  /* 0x0000460000067ab9 */ /* 0x000fe20000000a00 */
[----:B------:R-:W-:Y:S02]  /*0070*/  IADD3 R12, R12, 0x1f, RZ ;  /* 0x0000001f0c0c7810 */ /* 0x000fe40007ffe0ff */
[----:B------:R-:W-:-:S04]  /*0080*/  SHF.R.S32.HI R3, RZ, 0x1f, R0 ;  /* 0x0000001fff037819 */ /* 0x000fc80000011400 */
[----:B------:R-:W-:-:S04]  /*0090*/  LEA.HI R3, R3, R0, RZ, 0x8 ;  /* 0x0000000003037211 */ /* 0x000fc800078f40ff */
[----:B------:R-:W-:-:S05]  /*00a0*/  SHF.R.S32.HI R3, RZ, 0x8, R3 ;  /* 0x00000008ff037819 */ /* 0x000fca0000011403 */
[----:B------:R-:W-:Y:S01]  /*00b0*/  IMAD.SHL.U32 R4, R3, 0x8, RZ ;  /* 0x0000000803047824 */ /* 0x000fe200078e00ff */
[----:B0-----:R-:W-:-:S04]  /*00c0*/  IABS R8, R5 ;  /* 0x0000000500087213 */ /* 0x001fc80000000000 */
[-C--:B------:R-:W-:Y:S02]  /*00d0*/  IABS R7, R4.reuse ;  /* 0x0000000400077213 */ /* 0x080fe40000000000 */
[----:B------:R-:W-:Y:S02]  /*00e0*/  IABS R10, R4 ;  /* 0x00000004000a7213 */ /* 0x000fe40000000000 */
[----:B------:R-:W0:Y:S08]  /*00f0*/  I2F.RP R0, R7 ;  /* 0x0000000700007306 */ /* 0x000e300000209400 */
[----:B0-----:R-:W0:Y:S02]  /*0100*/  MUFU.RCP R0, R0 ;  /* 0x0000000000007308 */ /* 0x001e240000001000 */
[----:B0-----:R-:W-:Y:S01]  /*0110*/  IADD3 R2, R0, 0xffffffe, RZ ;  /* 0x0ffffffe00027810 */ /* 0x001fe20007ffe0ff */
[----:B------:R-:W-:-:S05]  /*0120*/  IMAD.MOV R0, RZ, RZ, -R10 ;  /* 0x000000ffff007224 */ /* 0x000fca00078e0a0a */
[----:B------:R0:W1:Y:S02]  /*0130*/  F2I.FTZ.U32.TRUNC.NTZ R3, R2 ;  /* 0x0000000200037305 */ /* 0x000064000021f000 */
[----:B0-----:R-:W-:Y:S02]  /*0140*/  IMAD.MOV.U32 R2, RZ, RZ, RZ ;  /* 0x000000ffff027224 */ /* 0x001fe400078e00ff */
[----:B-1----:R-:W-:-:S04]  /*0150*/  IMAD.MOV R6, RZ, RZ, -R3 ;  /* 0x000000ffff067224 */ /* 0x002fc800078e0a03 */
[----:B------:R-:W-:Y:S02]  /*0160*/  IMAD R9, R6, R7, RZ ;  /* 0x0000000706097224 */ /* 0x000fe400078e02ff */
[----:B------:R-:W-:Y:S02]  /*0170*/  IMAD.MOV.U32 R6, RZ, RZ, R8 ;  /* 0x000000ffff067224 */ /* 0x000fe400078e0008 */
[----:B------:R-:W-:-:S06]  /*0180*/  IMAD.HI.U32 R3, R3, R9, R2 ;  /* 0x0000000903037227 */ /* 0x000fcc00078e0002 */
[----:B------:R-:W-:-:S04]  /*0190*/  IMAD.HI.U32 R3, R3, R6, RZ ;  /* 0x0000000603037227 */ /* 0x000fc800078e00ff */
[----:B------:R-:W-:-:S05]  /*01a0*/  IMAD R0, R3, R0, R6 ;  /* 0x0000000003007224 */ /* 0x000fca00078e0206 */
[----:B------:R-:W-:-:S13]  /*01b0*/  ISETP.GT.U32.AND P1, PT, R7, R0, PT ;  /* 0x000000000700720c */ /* 0x000fda0003f24070 */
[----:B------:R-:W-:Y:S01]  /*01c0*/  @!P1 IMAD.IADD R0, R0, 0x1, -R7 ;  /* 0x0000000100009824 */ /* 0x000fe200078e0a07 */
[----:B------:R-:W-:Y:S02]  /*01d0*/  @!P1 IADD3 R3, R3, 0x1, RZ ;  /* 0x0000000103039810 */ /* 0x000fe40007ffe0ff */
[----:B------:R-:W-:Y:S02]  /*01e0*/  ISETP.NE.AND P1, PT, R4, RZ, PT ;  /* 0x000000ff0400720c */ /* 0x000fe40003f25270 */
[----:B------:R-:W-:Y:S02]  /*01f0*/  ISETP.GE.U32.AND P0, PT, R0, R7, PT ;  /* 0x000000070000720c */ /* 0x000fe40003f06070 */
[----:B------:R-:W-:-:S04]  /*0200*/  LOP3.LUT R0, R5, R4, RZ, 0x3c, !PT ;  /* 0x0000000405007212 */ /* 0x000fc800078e3cff */
[----:B------:R-:W-:Y:S01]  /*0210*/  ISETP.GE.AND P2, PT, R0, RZ, PT ;  /* 0x000000ff0000720c */ /* 0x000fe20003f46270 */
[----:B------:R-:W-:-:S05]  /*0220*/  IMAD.MOV.U32 R0, RZ, RZ, c[0x0][0x178] ;  /* 0x00005e00ff007624 */ /* 0x000fca00078e00ff */
[----:B------:R-:W-:Y:S02]  /*0230*/  IADD3 R0, R0, 0x3f, RZ ;  /* 0x0000003f00007810 */ /* 0x000fe40007ffe0ff */
[----:B------:R-:W-:-:S05]  /*0240*/  @P0 IADD3 R3, R3, 0x1, RZ ;  /* 0x0000000103030810 */ /* 0x000fca0007ffe0ff */
[----:B------:R-:W-:Y:S01]  /*0250*/  IMAD.MOV.U32 R2, RZ, RZ, R3 ;  /* 0x000000ffff027224 */ /* 0x000fe200078e0003 */
[----:B------:R-:W-:-:S03]  /*0260*/  SHF.R.S32.HI R3, RZ, 0x1f, R0 ;  /* 0x0000001fff037819 */ /* 0x000fc60000011400 */
[----:B------:R-:W-:Y:S01]  /*0270*/  @!P2 IMAD.MOV R2, RZ, RZ, -R2 ;  /* 0x000000ffff02a224 */ /* 0x000fe200078e0a02 */
[----:B------:R-:W-:Y:S02]  /*0280*/  @!P1 LOP3.LUT R2, RZ, R4, RZ, 0x33, !PT ;  /* 0x00000004ff029212 */ /* 0x000fe400078e33ff */
[----:B------:R-:W-:-:S03]  /*0290*/  LEA.HI R3, R3, R0, RZ, 0x6 ;  /* 0x0000000003037211 */ /* 0x000fc600078f30ff */
[----:B------:R-:W-:Y:S02]  /*02a0*/  IMAD.SHL.U32 R6, R2, 0x8, RZ ;  /* 0x0000000802067824 */ /* 0x000fe400078e00ff */
[----:B------:R-:W-:-:S03]  /*02b0*/  IMAD.MOV R2, RZ, RZ, -R2 ;  /* 0x000000ffff027224 */ /* 0x000fc600078e0a02 */
[----:B------:R-:W-:Y:S01]  /*02c0*/  LEA.HI.SX32 R3, R3, -R6, 0x1a ;  /* 0x8000000603037211 */ /* 0x000fe200078fd2ff */
[----:B------:R-:W-:-:S03]  /*02d0*/  IMAD R4, R4, R2, R5 ;  /* 0x0000000204047224 */ /* 0x000fc600078e0205 */
[----:B------:R-:W-:Y:S02]  /*02e0*/  IMNMX R11, R3, 0x8, PT ;  /* 0x00000008030b7817 */ /* 0x000fe40003800200 */
[----:B------:R-:W-:Y:S02]  /*02f0*/  IABS R9, R4 ;  /* 0x0000000400097213 */ /* 0x000fe40000000000 */
[----:B------:R-:W-:-:S04]  /*0300*/  IABS R7, R11 ;  /* 0x0000000b00077213 */ /* 0x000fc80000000000 */
[----:B------:R-:W0:Y:S08]  /*0310*/  I2F.RP R0, R7 ;  /* 0x0000000700007306 */ /* 0x000e300000209400 */
[----:B0-----:R-:W0:Y:S02]  /*0320*/  MUFU.RCP R0, R0 ;  /* 0x0000000000007308 */ /* 0x001e240000001000 */
[----:B0-----:R-:W-:-:S06]  /*0330*/  IADD3 R3, R0, 0xffffffe, RZ ;  /* 0x0ffffffe00037810 */ /* 0x001fcc0007ffe0ff */
[----:B------:R-:W0:Y:S02]  /*0340*/  F2I.FTZ.U32.TRUNC.NTZ R3, R3 ;  /* 0x0000000300037305 */ /* 0x000e24000021f000 */
[----:B0-----:R-:W-:-:S04]  /*0350*/  IMAD.MOV R8, RZ, RZ, -R3 ;  /* 0x000000ffff087224 */ /* 0x001fc800078e0a03 */
[----:B------:R-:W-:Y:S01]  /*0360*/  IMAD.MOV.U32 R2, RZ, RZ, R8 ;  /* 0x000000ffff027224 */ /* 0x000fe200078e0008 */
[----:B------:R-:W-:-:S03]  /*0370*/  IABS R8, R11 ;  /* 0x0000000b00087213 */ /* 0x000fc60000000000 */
[----:B------:R-:W-:Y:S02]  /*0380*/  IMAD R5, R2, R7, RZ ;  /* 0x0000000702057224 */ /* 0x000fe400078e02ff */
[----:B------:R-:W-:Y:S02]  /*0390*/  IMAD.MOV.U32 R2, RZ, RZ, RZ ;  /* 0x000000ffff027224 */ /* 0x000fe400078e00ff */
[----:B------:R-:W-:Y:S02]  /*03a0*/  IMAD.MOV R0, RZ, RZ, -R8 ;  /* 0x000000ffff007224 */ /* 0x000fe400078e0a08 */
        /* <DEDUP_REMOVED lines=9> */
[----:B------:R-:W-:Y:S02]  /*0440*/  ISETP.GE.AND P2, PT, R0, RZ, PT ;  /* 0x000000ff0000720c */ /* 0x000fe40003f46270 */
[----:B------:R-:W0:Y:S05]  /*0450*/  S2R R0, SR_TID.X ;  /* 0x0000000000007919 */ /* 0x000e2a0000002100 */
[----:B------:R-:W-:Y:S02]  /*0460*/  @P0 IADD3 R2, R2, 0x1, RZ ;  /* 0x0000000102020810 */ /* 0x000fe40007ffe0ff */
[----:B------:R-:W-:-:S03]  /*0470*/  ISETP.GT.AND P0, PT, R12, 0x1f, PT ;  /* 0x0000001f0c00780c */ /* 0x000fc60003f04270 */
[----:B------:R-:W-:-:S04]  /*0480*/  IMAD.MOV.U32 R13, RZ, RZ, R2 ;  /* 0x000000ffff0d7224 */ /* 0x000fc800078e0002 */
[----:B------:R-:W-:Y:S01]  /*0490*/  @!P2 IMAD.MOV R13, RZ, RZ, -R13 ;  /* 0x000000ffff0da224 */ /* 0x000fe200078e0a0d */
[----:B------:R-:W-:-:S05]  /*04a0*/  @!P1 LOP3.LUT R13, RZ, R11, RZ, 0x33, !PT ;  /* 0x0000000bff0d9212 */ /* 0x000fca00078e33ff */
[----:B------:R-:W-:Y:S02]  /*04b0*/  IMAD.MOV R2, RZ, RZ, -R13 ;  /* 0x000000ffff027224 */ /* 0x000fe400078e0a0d */
[----:B------:R-:W-:Y:S02]  /*04c0*/  IMAD.SHL.U32 R13, R13, 0x100, RZ ;  /* 0x000001000d0d7824 */ /* 0x000fe400078e00ff */
[----:B------:R-:W-:Y:S01]  /*04d0*/  IMAD R2, R11, R2, R4 ;  /* 0x000000020b027224 */ /* 0x000fe200078e0204 */
[----:B0-----:R-:W-:Y:S02]  /*04e0*/  SHF.R.U32.HI R5, RZ, 0x6, R0 ;  /* 0x00000006ff057819 */ /* 0x001fe40000011600 */
[----:B------:R-:W-:Y:S01]  /*04f0*/  LOP3.LUT R4, R0, 0x3f, RZ, 0xc0, !PT ;  /* 0x0000003f00047812 */ /* 0x000fe200078ec0ff */
[----:B------:R-:W-:Y:S01]  /*0500*/  IMAD.IADD R3, R6, 0x1, R2 ;  /* 0x0000000106037824 */ /* 0x000fe200078e0202 */
[----:B------:R-:W-:-:S03]  /*0510*/  SGXT.U32 R2, R5, 0x2 ;  /* 0x000000020502781a */ /* 0x000fc60000000000 */
[----:B------:R-:W-:Y:S01]  /*0520*/  IMAD R3, R3, 0x40, R4 ;  /* 0x0000004003037824 */ /* 0x000fe200078e0204 */
[----:B------:R-:W-:Y:S02]  /*0530*/  LOP3.LUT R4, R0, 0xe0, RZ, 0xc0, !PT ;  /* 0x000000e000047812 */ /* 0x000fe400078ec0ff */
[C---:B------:R-:W-:Y:S02]  /*0540*/  LOP3.LUT R5, R2.reuse, 0x4, RZ, 0xfc, !PT ;  /* 0x0000000402057812 */ /* 0x040fe400078efcff */
[C---:B------:R-:W-:Y:S02]  /*0550*/  LOP3.LUT R6, R2.reuse, 0x8, RZ, 0xfc, !PT ;  /* 0x0000000802067812 */ /* 0x040fe400078efcff */
[C---:B------:R-:W-:Y:S02]  /*0560*/  LOP3.LUT R7, R2.reuse, 0xc, RZ, 0xfc, !PT ;  /* 0x0000000c02077812 */ /* 0x040fe400078efcff */
[C---:B------:R-:W-:Y:S02]  /*0570*/  LOP3.LUT R8, R2.reuse, 0x10, RZ, 0xfc, !PT ;  /* 0x0000001002087812 */ /* 0x040fe400078efcff */
[----:B------:R-:W-:-:S02]  /*0580*/  LOP3.LUT R9, R2, 0x14, RZ, 0xfc, !PT ;  /* 0x0000001402097812 */ /* 0x000fc400078efcff */
[C---:B------:R-:W-:Y:S02]  /*0590*/  LOP3.LUT R10, R2.reuse, 0x18, RZ, 0xfc, !PT ;  /* 0x00000018020a7812 */ /* 0x040fe400078efcff */
[----:B------:R-:W-:Y:S01]  /*05a0*/  LOP3.LUT R11, R2, 0x1c, RZ, 0xfc, !PT ;  /* 0x0000001c020b7812 */ /* 0x000fe200078efcff */
[----:B------:R-:W-:Y:S05]  /*05b0*/  @P0 BRA `(.L_x_0) ;  /* 0x0000013000000947 */ /* 0x000fea0003800000 */
[C---:B------:R-:W-:Y:S01]  /*05c0*/  IMAD.SHL.U32 R12, R0.reuse, 0x40, RZ ;  /* 0x00000040000c7824 */ /* 0x040fe200078e00ff */
[----:B------:R-:W-:Y:S01]  /*05d0*/  CS2R R120, SRZ ;  /* 0x0000000000787805 */ /* 0x000fe2000001ff00 */
[----:B------:R-:W-:Y:S01]  /*05e0*/  IMAD.SHL.U32 R14, R0, 0x8, RZ ;  /* 0x00000008000e7824 */ /* 0x000fe200078e00ff */
[----:B------:R-:W-:Y:S01]  /*05f0*/  CS2R R24, SRZ ;  /* 0x0000000000187805 */ /* 0x000fe2000001ff00 */
        /* <DEDUP_REMOVED lines=14> */
[----:B------:R-:W-:Y:S05]  /*06e0*/  BRA `(.L_x_1) ;  /* 0x0000391000007947 */ /* 0x000fea0003800000 */
.L_x_0:
[----:B------:R-:W-:Y:S01]  /*06f0*/  IABS R14, c[0x0][0x17c] ;  /* 0x00005f00000e7a13 */ /* 0x000fe20000000000 */
[----:B------:R-:W-:Y:S01]  /*0700*/  IMAD.MOV.U32 R173, RZ, RZ, c[0x0][0x18c] ;  /* 0x00006300ffad7624 */ /* 0x000fe200078e00ff */
[----:B------:R-:W-:Y:S01]  /*0710*/  LEA.HI R44, R4, R13, RZ, 0x1b ;  /* 0x0000000d042c7211 */ /* 0x000fe200078fd8ff */
[----:B------:R-:W-:Y:S01]  /*0720*/  IMAD.MOV.U32 R172, RZ, RZ, c[0x0][0x188] ;  /* 0x00006200ffac7624 */ /* 0x000fe200078e00ff */
[----:B------:R-:W0:Y:S01]  /*0730*/  I2F.RP R18, R14 ;  /* 0x0000000e00127306 */ /* 0x000e220000209400 */
[----:B------:R-:W-:Y:S01]  /*0740*/  IABS R71, c[0x0][0x178] ;  /* 0x00005e0000477a13 */ /* 0x000fe20000000000 */
[----:B------:R-:W-:Y:S01]  /*0750*/  IMAD R164, R2, c[0x0][0x188], RZ ;  /* 0x0000620002a47a24 */ /* 0x000fe200078e02ff */
[C---:B------:R-:W-:Y:S01]  /*0760*/  IADD3 R15, R44.reuse, 0xf8, RZ ;  /* 0x000000f82c0f7810 */ /* 0x040fe20007ffe0ff */
[----:B------:R-:W-:Y:S01]  /*0770*/  IMAD R165, R11, c[0x0][0x188], RZ ;  /* 0x000062000ba57a24 */ /* 0x000fe200078e02ff */
[----:B------:R-:W-:Y:S01]  /*0780*/  IADD3 R22, R44, 0xe8, RZ ;  /* 0x000000e82c167810 */ /* 0x000fe20007ffe0ff */
[----:B------:R-:W-:Y:S01]  /*0790*/  IMAD R166, R10, c[0x0][0x188], RZ ;  /* 0x000062000aa67a24 */ /* 0x000fe200078e02ff */
[----:B------:R-:W-:Y:S01]  /*07a0*/  IABS R20, R15 ;  /* 0x0000000f00147213 */ /* 0x000fe20000000000 */
[----:B------:R-:W-:Y:S01]  /*07b0*/  IMAD R167, R9, c[0x0][0x188], RZ ;  /* 0x0000620009a77a24 */ /* 0x000fe200078e02ff */
[----:B------:R-:W-:Y:S01]  /*07c0*/  ISETP.GE.AND P1, PT, R15, RZ, PT ;  /* 0x000000ff0f00720c */ /* 0x000fe20003f26270 */
[----:B------:R-:W-:Y:S01]  /*07d0*/  IMAD R168, R8, c[0x0][0x188], RZ ;  /* 0x0000620008a87a24 */ /* 0x000fe200078e02ff */
[----:B------:R-:W-:Y:S01]  /*07e0*/  IABS R21, R22 ;  /* 0x0000001600157213 */ /* 0x000fe20000000000 */
[----:B------:R-:W-:Y:S01]  /*07f0*/  IMAD R169, R7, c[0x0][0x188], RZ ;  /* 0x0000620007a97a24 */ /* 0x000fe200078e02ff */
[----:B------:R-:W-:Y:S01]  /*0800*/  IADD3 R24, R44, 0xe0, RZ ;  /* 0x000000e02c187810 */ /* 0x000fe20007ffe0ff */
[----:B------:R-:W-:Y:S01]  /*0810*/  IMAD R170, R6, c[0x0][0x188], RZ ;  /* 0x0000620006aa7a24 */ /* 0x000fe200078e02ff */
[----:B------:R-:W-:Y:S01]  /*0820*/  ISETP.GE.AND P3, PT, R22, RZ, PT ;  /* 0x000000ff1600720c */ /* 0x000fe20003f66270 */
[----:B0-----:R-:W0:Y:S01]  /*0830*/  MUFU.RCP R18, R18 ;  /* 0x0000001200127308 */ /* 0x001e220000001000 */
[----:B------:R-:W-:Y:S01]  /*0840*/  IABS R23, R24 ;  /* 0x0000001800177213 */ /* 0x000fe20000000000 */
[----:B------:R-:W-:Y:S01]  /*0850*/  IMAD R171, R5, c[0x0][0x188], RZ ;  /* 0x0000620005ab7a24 */ /* 0x000fe200078e02ff */
[C---:B------:R-:W-:Y:S01]  /*0860*/  IADD3 R22, R44.reuse, 0xd8, RZ ;  /* 0x000000d82c167810 */ /* 0x040fe20007ffe0ff */
[----:B------:R-:W-:Y:S01]  /*0870*/  CS2R R124, SRZ ;  /* 0x00000000007c7805 */ /* 0x000fe2000001ff00 */
[C---:B------:R-:W-:Y:S01]  /*0880*/  IADD3 R26, R44.reuse, 0xd0, RZ ;  /* 0x000000d02c1a7810 */ /* 0x040fe20007ffe0ff */
[----:B------:R-:W-:Y:S01]  /*0890*/  CS2R R126, SRZ ;  /* 0x00000000007e7805 */ /* 0x000fe2000001ff00 */
[----:B------:R-:W-:Y:S01]  /*08a0*/  IADD3 R28, R44, 0xc8, RZ ;  /* 0x000000c82c1c7810 */ /* 0x000fe20007ffe0ff */
[----:B------:R-:W-:Y:S01]  /*08b0*/  CS2R R120, SRZ ;  /* 0x0000000000787805 */ /* 0x000fe2000001ff00 */
[----:B------:R-:W-:Y:S01]  /*08c0*/  IABS R25, R26 ;  /* 0x0000001a00197213 */ /* 0x000fe20000000000 */
[----:B------:R-:W-:Y:S01]  /*08d0*/  CS2R R122, SRZ ;  /* 0x00000000007a7805 */ /* 0x000fe2000001ff00 */
[----:B------:R-:W-:Y:S01]  /*08e0*/  ISETP.GE.AND P0, PT, R24, RZ, PT ;  /* 0x000000ff1800720c */ /* 0x000fe20003f06270 */
[----:B------:R-:W-:Y:S01]  /*08f0*/  CS2R R116, SRZ ;  /* 0x0000000000747805 */ /* 0x000fe2000001ff00 */
[----:B------:R-:W-:Y:S01]  /*0900*/  IABS R24, R28 ;  /* 0x0000001c00187213 */ /* 0x000fe20000000000 */
[----:B------:R-:W-:Y:S01]  /*0910*/  CS2R R118, SRZ ;  /* 0x0000000000767805 */ /* 0x000fe2000001ff00 */
[----:B------:R-:W-:Y:S01]  /*0920*/  IADD3 R34, R44, 0xa0, RZ ;  /* 0x000000a02c227810 */ /* 0x000fe20007ffe0ff */
[----:B------:R-:W-:Y:S01]  /*0930*/  CS2R R112, SRZ ;  /* 0x0000000000707805 */ /* 0x000fe2000001ff00 */
[----:B0-----:R-:W-:Y:S01]  /*0940*/  IADD3 R16, R18, 0xffffffe, RZ ;  /* 0x0ffffffe12107810 */ /* 0x001fe20007ffe0ff */
[----:B------:R-:W-:Y:S01]  /*0950*/  CS2R R114, SRZ ;  /* 0x0000000000727805 */ /* 0x000fe2000001ff00 */
[----:B------:R-:W-:Y:S01]  /*0960*/  IADD3 R18, R44, 0xf0, RZ ;  /* 0x000000f02c127810 */ /* 0x000fe20007ffe0ff */
[----:B------:R-:W-:Y:S01]  /*0970*/  CS2R R108, SRZ ;  /* 0x00000000006c7805 */ /* 0x000fe2000001ff00 */
[----:B------:R0:W1:Y:S01]  /*0980*/  F2I.FTZ.U32.TRUNC.NTZ R17, R16 ;  /* 0x0000001000117305 */ /* 0x000062000021f000 */
[----:B------:R-:W-:Y:S01]  /*0990*/  IABS R30, R34 ;  /* 0x00000022001e7213 */ /* 0x000fe20000000000 */
[----:B------:R-:W-:Y:S01]  /*09a0*/  CS2R R110, SRZ ;  /* 0x00000000006e7805 */ /* 0x000fe2000001ff00 */
[----:B------:R-:W-:Y:S01]  /*09b0*/  ISETP.GE.AND P2, PT, R18, RZ, PT ;  /* 0x000000ff1200720c */ /* 0x000fe20003f46270 */
[----:B------:R-:W-:Y:S01]  /*09c0*/  CS2R R104, SRZ ;  /* 0x0000000000687805 */ /* 0x000fe2000001ff00 */
[C---:B------:R-:W-:Y:S01]  /*09d0*/  IADD3 R36, R44.reuse, 0x98, RZ ;  /* 0x000000982c247810 */ /* 0x040fe20007ffe0ff */
[----:B------:R-:W-:Y:S01]  /*09e0*/  CS2R R106, SRZ ;  /* 0x00000000006a7805 */ /* 0x000fe2000001ff00 */
[C---:B------:R-:W-:Y:S01]  /*09f0*/  IADD3 R37, R44.reuse, 0x88, RZ ;  /* 0x000000882c257810 */ /* 0x040fe20007ffe0ff */
[----:B------:R-:W-:Y:S01]  /*0a00*/  CS2R R100, SRZ ;  /* 0x0000000000647805 */ /* 0x000fe2000001ff00 */
[----:B0-----:R-:W-:Y:S01]  /*0a10*/  IMAD.MOV.U32 R16, RZ, RZ, RZ ;  /* 0x000000ffff107224 */ /* 0x001fe200078e00ff */
[----:B------:R-:W-:Y:S01]  /*0a20*/  IABS R32, R36 ;  /* 0x0000002400207213 */ /* 0x000fe20000000000 */
[----:B------:R-:W-:Y:S01]  /*0a30*/  CS2R R102, SRZ ;  /* 0x0000000000667805 */ /* 0x000fe2000001ff00 */
[C---:B------:R-:W-:Y:S01]  /*0a40*/  IADD3 R38, R44.reuse, 0x80, RZ ;  /* 0x000000802c267810 */ /* 0x040fe20007ffe0ff */
[----:B------:R-:W-:Y:S01]  /*0a50*/  CS2R R96, SRZ ;  /* 0x0000000000607805 */ /* 0x000fe2000001ff00 */
[C---:B------:R-:W-:Y:S01]  /*0a60*/  IADD3 R46, R44.reuse, 0x58, RZ ;  /* 0x000000582c2e7810 */ /* 0x040fe20007ffe0ff */
[----:B------:R-:W-:Y:S01]  /*0a70*/  CS2R R98, SRZ ;  /* 0x0000000000627805 */ /* 0x000fe2000001ff00 */
[--C-:B-1----:R-:W-:Y:S01]  /*0a80*/  IMAD.MOV R19, RZ, RZ, -R17.reuse ;  /* 0x000000ffff137224 */ /* 0x102fe200078e0a11 */
[C---:B------:R-:W-:Y:S01]  /*0a90*/  IADD3 R48, R44.reuse, 0x50, RZ ;  /* 0x000000502c307810 */ /* 0x040fe20007ffe0ff */
[----:B------:R-:W-:Y:S01]  /*0aa0*/  CS2R R92, SRZ ;  /* 0x00000000005c7805 */ /* 0x000fe2000001ff00 */
[C---:B------:R-:W-:Y:S01]  /*0ab0*/  IADD3 R50, R44.reuse, 0x48, RZ ;  /* 0x000000482c327810 */ /* 0x040fe20007ffe0ff */
[----:B------:R-:W-:Y:S01]  /*0ac0*/  IMAD R19, R19, R14, RZ ;  /* 0x0000000e13137224 */ /* 0x000fe200078e02ff */
[----:B------:R-:W-:Y:S01]  /*0ad0*/  IABS R47, R48 ;  /* 0x00000030002f7213 */ /* 0x000fe20000000000 */
[----:B------:R-:W-:Y:S01]  /*0ae0*/  CS2R R94, SRZ ;  /* 0x00000000005e7805 */ /* 0x000fe2000001ff00 */
[----:B------:R-:W-:Y:S01]  /*0af0*/  IABS R49, R50 ;  /* 0x0000003200317213 */ /* 0x000fe20000000000 */
[----:B------:R-:W-:Y:S01]  /*0b00*/  IMAD.HI.U32 R19, R17, R19, R16 ;  /* 0x0000001311137227 */ /* 0x000fe200078e0010 */
[C---:B------:R-:W-:Y:S01]  /*0b10*/  IADD3 R52, R44.reuse, 0x40, RZ ;  /* 0x000000402c347810 */ /* 0x040fe20007ffe0ff */
[----:B------:R-:W-:Y:S01]  /*0b20*/  CS2R R88, SRZ ;  /* 0x0000000000587805 */ /* 0x000fe2000001ff00 */
[C---:B------:R-:W-:Y:S01]  /*0b30*/  IADD3 R54, R44.reuse, 0x38, RZ ;  /* 0x000000382c367810 */ /* 0x040fe20007ffe0ff */
[----:B------:R-:W-:Y:S01]  /*0b40*/  IMAD.MOV.U32 R17, RZ, RZ, R20 ;  /* 0x000000ffff117224 */ /* 0x000fe200078e0014 */
[----:B------:R-:W-:Y:S01]  /*0b50*/  IABS R20, R18 ;  /* 0x0000001200147213 */ /* 0x000fe20000000000 */
[C---:B------:R-:W-:Y:S01]  /*0b60*/  IMAD.HI.U32 R18, R19.reuse, R23, RZ ;  /* 0x0000001713127227 */ /* 0x040fe200078e00ff */
[----:B------:R-:W-:Y:S01]  /*0b70*/  IABS R51, R52 ;  /* 0x0000003400337213 */ /* 0x000fe20000000000 */
[----:B------:R-:W-:Y:S01]  /*0b80*/  CS2R R90, SRZ ;  /* 0x00000000005a7805 */ /* 0x000fe2000001ff00 */
[----:B------:R-:W-:Y:S01]  /*0b90*/  IABS R53, R54 ;  /* 0x0000003600357213 */ /* 0x000fe20000000000 */
[C---:B------:R-:W-:Y:S01]  /*0ba0*/  IMAD.HI.U32 R16, R19.reuse, R17, RZ ;  /* 0x0000001113107227 */ /* 0x040fe200078e00ff */
[C---:B------:R-:W-:Y:S01]  /*0bb0*/  IADD3 R56, R44.reuse, 0x30, RZ ;  /* 0x000000302c387810 */ /* 0x040fe20007ffe0ff */
[----:B------:R-:W-:Y:S01]  /*0bc0*/  CS2R R84, SRZ ;  /* 0x0000000000547805 */ /* 0x000fe2000001ff00 */
[C---:B------:R-:W-:Y:S01]  /*0bd0*/  IADD3 R60, R44.reuse, 0x20, RZ ;  /* 0x000000202c3c7810 */ /* 0x040fe20007ffe0ff */
[----:B------:R-:W-:Y:S01]  /*0be0*/  IMAD.MOV R16, RZ, RZ, -R16 ;  /* 0x000000ffff107224 */ /* 0x000fe200078e0a10 */
[----:B------:R-:W-:Y:S01]  /*0bf0*/  IABS R55, R56 ;  /* 0x0000003800377213 */ /* 0x000fe20000000000 */
[----:B------:R-:W-:Y:S01]  /*0c00*/  IMAD.MOV R18, RZ, RZ, -R18 ;  /* 0x000000ffff127224 */ /* 0x000fe200078e0a12 */
[----:B------:R-:W-:Y:S01]  /*0c10*/  IADD3 R64, R44, 0x10, RZ ;  /* 0x000000102c407810 */ /* 0x000fe20007ffe0ff */
[----:B------:R-:W-:Y:S01]  /*0c20*/  IMAD R17, R14, R16, R17 ;  /* 0x000000100e117224 */ /* 0x000fe200078e0211 */
[C---:B------:R-:W-:Y:S01]  /*0c30*/  IADD3 R58, R44.reuse, 0x28, RZ ;  /* 0x000000282c3a7810 */ /* 0x040fe20007ffe0ff */
[C---:B------:R-:W-:Y:S01]  /*0c40*/  IMAD.HI.U32 R16, R19.reuse, R20, RZ ;  /* 0x0000001413107227 */ /* 0x040fe200078e00ff */
[----:B------:R-:W-:Y:S01]  /*0c50*/  IADD3 R62, R44, 0x18, RZ ;  /* 0x000000182c3e7810 */ /* 0x000fe20007ffe0ff */
[----:B------:R-:W-:Y:S01]  /*0c60*/  CS2R R86, SRZ ;  /* 0x0000000000567805 */ /* 0x000fe2000001ff00 */
[C---:B------:R-:W-:Y:S01]  /*0c70*/  ISETP.GT.U32.AND P4, PT, R14.reuse, R17, PT ;  /* 0x000000110e00720c */ /* 0x040fe20003f84070 */
[----:B------:R-:W-:Y:S01]  /*0c80*/  IMAD.MOV R15, RZ, RZ, -R16 ;  /* 0x000000ffff0f7224 */ /* 0x000fe200078e0a10 */
[----:B------:R-:W-:Y:S01]  /*0c90*/  IABS R59, R60 ;  /* 0x0000003c003b7213 */ /* 0x000fe20000000000 */
[----:B------:R-:W-:Y:S01]  /*0ca0*/  IMAD.HI.U32 R16, R19, R21, RZ ;  /* 0x0000001513107227 */ /* 0x000fe200078e00ff */
[----:B------:R-:W-:Y:S01]  /*0cb0*/  IABS R63, R64 ;  /* 0x00000040003f7213 */ /* 0x000fe20000000000 */
[----:B------:R-:W-:Y:S01]  /*0cc0*/  CS2R R80, SRZ ;  /* 0x0000000000507805 */ /* 0x000fe2000001ff00 */
[----:B------:R-:W-:Y:S01]  /*0cd0*/  IABS R57, R58 ;  /* 0x0000003a00397213 */ /* 0x000fe20000000000 */
[C---:B------:R-:W-:Y:S01]  /*0ce0*/  IMAD R15, R14.reuse, R15, R20 ;  /* 0x0000000f0e0f7224 */ /* 0x040fe200078e0214 */
[----:B------:R-:W-:Y:S01]  /*0cf0*/  IABS R20, R22 ;  /* 0x0000001600147213 */ /* 0x000fe20000000000 */
[----:B------:R-:W-:Y:S01]  /*0d00*/  IMAD.MOV R16, RZ, RZ, -R16 ;  /* 0x000000ffff107224 */ /* 0x000fe200078e0a10 */
[----:B------:R-:W-:Y:S01]  /*0d10*/  IABS R61, R62 ;  /* 0x0000003e003d7213 */ /* 0x000fe20000000000 */
[C---:B------:R-:W-:Y:S01]  /*0d20*/  IMAD R23, R14.reuse, R18, R23 ;  /* 0x000000120e177224 */ /* 0x040fe200078e0217 */
[----:B------:R-:W-:Y:S01]  /*0d30*/  ISETP.GT.U32.AND P6, PT, R14, R15, PT ;  /* 0x0000000f0e00720c */ /* 0x000fe20003fc4070 */
[----:B------:R-:W-:Y:S01]  /*0d40*/  @!P4 IMAD.IADD R17, R17, 0x1, -R14 ;  /* 0x000000011111c824 */ /* 0x000fe200078e0a0e */
[----:B------:R-:W-:Y:S01]  /*0d50*/  IADD3 R66, R44, 0x8, RZ ;  /* 0x000000082c427810 */ /* 0x000fe20007ffe0ff */
[C---:B------:R-:W-:Y:S01]  /*0d60*/  IMAD R21, R14.reuse, R16, R21 ;  /* 0x000000100e157224 */ /* 0x040fe200078e0215 */
[----:B------:R-:W-:Y:S01]  /*0d70*/  CS2R R82, SRZ ;  /* 0x0000000000527805 */ /* 0x000fe2000001ff00 */
[----:B------:R-:W-:Y:S01]  /*0d80*/  IMAD.HI.U32 R16, R19, R20, RZ ;  /* 0x0000001413107227 */ /* 0x000fe200078e00ff */
[C---:B------:R-:W-:Y:S01]  /*0d90*/  ISETP.GT.U32.AND P4, PT, R14.reuse, R17, PT ;  /* 0x000000110e00720c */ /* 0x040fe20003f84070 */
[----:B------:R-:W-:Y:S01]  /*0da0*/  CS2R R76, SRZ ;  /* 0x00000000004c7805 */ /* 0x000fe2000001ff00 */
[----:B------:R-:W-:Y:S01]  /*0db0*/  ISETP.GT.U32.AND P5, PT, R14, R21, PT ;  /* 0x000000150e00720c */ /* 0x000fe20003fa4070 */
[----:B------:R-:W-:Y:S01]  /*0dc0*/  CS2R R78, SRZ ;  /* 0x00000000004e7805 */ /* 0x000fe2000001ff00 */
[----:B------:R-:W-:Y:S01]  /*0dd0*/  CS2R R72, SRZ ;  /* 0x0000000000487805 */ /* 0x000fe2000001ff00 */
[----:B------:R-:W-:Y:S01]  /*0de0*/  CS2R R74, SRZ ;  /* 0x00000000004a7805 */ /* 0x000fe2000001ff00 */
[----:B------:R-:W-:-:S02]  /*0df0*/  IMAD.SHL.U32 R173, R173, 0x20, RZ ;  /* 0x00000020adad7824 */ /* 0x000fc400078e00ff */
[----:B------:R-:W-:Y:S01]  /*0e00*/  @!P6 IMAD.IADD R15, R15, 0x1, -R14 ;  /* 0x000000010f0fe824 */ /* 0x000fe200078e0a0e */
[----:B------:R-:W-:Y:S01]  /*0e10*/  ISETP.GT.U32.AND P6, PT, R14, R23, PT ;  /* 0x000000170e00720c */ /* 0x000fe20003fc4070 */
[----:B------:R-:W-:-:S03]  /*0e20*/  IMAD.SHL.U32 R172, R172, 0x20, RZ ;  /* 0x00000020acac7824 */ /* 0x000fc600078e00ff */
[--C-:B------:R-:W-:Y:S01]  /*0e30*/  @!P4 IMAD.IADD R17, R17, 0x1, -R14.reuse ;  /* 0x000000011111c824 */ /* 0x100fe200078e0a0e */
[C---:B------:R-:W-:Y:S01]  /*0e40*/  ISETP.GT.U32.AND P4, PT, R14.reuse, R15, PT ;  /* 0x0000000f0e00720c */ /* 0x040fe20003f84070 */
[----:B------:R-:W-:Y:S02]  /*0e50*/  @!P5 IMAD.IADD R21, R21, 0x1, -R14 ;  /* 0x000000011515d824 */ /* 0x000fe400078e0a0e */
[----:B------:R-:W-:Y:S02]  /*0e60*/  IMAD.MOV.U32 R18, RZ, RZ, R17 ;  /* 0x000000ffff127224 */ /* 0x000fe400078e0011 */
[----:B------:R-:W-:Y:S01]  /*0e70*/  IMAD.MOV R17, RZ, RZ, -R16 ;  /* 0x000000ffff117224 */ /* 0x000fe200078e0a10 */
[----:B------:R-:W-:Y:S01]  /*0e80*/  ISETP.GT.U32.AND P5, PT, R14, R21, PT ;  /* 0x000000150e00720c */ /* 0x000fe20003fa4070 */
[----:B------:R-:W-:-:S04]  /*0e90*/  IMAD.HI.U32 R16, R19, R25, RZ ;  /* 0x0000001913107227 */ /* 0x000fc800078e00ff */
[C---:B------:R-:W-:Y:S02]  /*0ea0*/  IMAD R17, R14.reuse, R17, R20 ;  /* 0x000000110e117224 */ /* 0x040fe400078e0214 */
[----:B------:R-:W-:Y:S02]  /*0eb0*/  @!P4 IMAD.IADD R15, R15, 0x1, -R14 ;  /* 0x000000010f0fc824 */ /* 0x000fe400078e0a0e */
[----:B------:R-:W-:Y:S01]  /*0ec0*/  IMAD.MOV R16, RZ, RZ, -R16 ;  /* 0x000000ffff107224 */ /* 0x000fe200078e0a10 */
[----:B------:R-:W-:Y:S01]  /*0ed0*/  ISETP.GT.U32.AND P4, PT, R14, R17, PT ;  /* 0x000000110e00720c */ /* 0x000fe20003f84070 */
[----:B------:R-:W-:Y:S01]  /*0ee0*/  @!P1 IMAD.MOV R18, RZ, RZ, -R18 ;  /* 0x000000ffff129224 */ /* 0x000fe200078e0a12 */
[----:B------:R-:W-:Y:S01]  /*0ef0*/  ISETP.GE.AND P1, PT, R22, RZ, PT ;  /* 0x000000ff1600720c */ /* 0x000fe20003f26270 */
[----:B------:R-:W-:Y:S02]  /*0f00*/  IMAD R25, R14, R16, R25 ;  /* 0x000000100e197224 */ /* 0x000fe400078e0219 */
[----:B------:R-:W-:-:S04]  /*0f10*/  IMAD.HI.U32 R22, R19, R24, RZ ;  /* 0x0000001813167227 */ /* 0x000fc800078e00ff */
[--C-:B------:R-:W-:Y:S02]  /*0f20*/  @!P6 IMAD.IADD R23, R23, 0x1, -R14.reuse ;  /* 0x000000011717e824 */ /* 0x100fe400078e0a0e */
[--C-:B------:R-:W-:Y:S01]  /*0f30*/  @!P5 IMAD.IADD R21, R21, 0x1, -R14.reuse ;  /* 0x000000011515d824 */ /* 0x100fe200078e0a0e */
[C---:B------:R-:W-:Y:S01]  /*0f40*/  ISETP.GT.U32.AND P5, PT, R14.reuse, R25, PT ;  /* 0x000000190e00720c */ /* 0x040fe20003fa4070 */
[----:B------:R-:W-:Y:S01]  /*0f50*/  @!P4 IMAD.IADD R17, R17, 0x1, -R14 ;  /* 0x000000011111c824 */ /* 0x000fe200078e0a0e */
[----:B------:R-:W-:Y:S01]  /*0f60*/  ISETP.GT.U32.AND P6, PT, R14, R23, PT ;  /* 0x000000170e00720c */ /* 0x000fe20003fc4070 */
[----:B------:R-:W-:Y:S02]  /*0f70*/  IMAD.MOV.U32 R20, RZ, RZ, R15 ;  /* 0x000000ffff147224 */ /* 0x000fe400078e000f */
[----:B------:R-:W-:Y:S01]  /*0f80*/  IMAD.MOV R15, RZ, RZ, -R22 ;  /* 0x000000ffff0f7224 */ /* 0x000fe200078e0a16 */
[----:B------:R-:W-:Y:S01]  /*0f90*/  IADD3 R22, R44, 0xc0, RZ ;  /* 0x000000c02c167810 */ /* 0x000fe20007ffe0ff */
[----:B------:R-:W-:Y:S01]  /*0fa0*/  @!P2 IMAD.MOV R20, RZ, RZ, -R20 ;  /* 0x000000ffff14a224 */ /* 0x000fe200078e0a14 */
[C---:B------:R-:W-:Y:S01]  /*0fb0*/  ISETP.GT.U32.AND P4, PT, R14.reuse, R17, PT ;  /* 0x000000110e00720c */ /* 0x040fe20003f84070 */
[----:B------:R-:W-:Y:S01]  /*0fc0*/  IMAD R15, R14, R15, R24 ;  /* 0x0000000f0e0f7224 */ /* 0x000fe200078e0218 */
[----:B------:R-:W-:Y:S01]  /*0fd0*/  IABS R27, R22 ;  /* 0x00000016001b7213 */ /* 0x000fe20000000000 */
[----:B------:R-:W-:Y:S01]  /*0fe0*/  @!P3 IMAD.MOV R21, RZ, RZ, -R21 ;  /* 0x000000ffff15b224 */ /* 0x000fe200078e0a15 */
[----:B------:R-:W-:Y:S01]  /*0ff0*/  ISETP.GE.AND P2, PT, R26, RZ, PT ;  /* 0x000000ff1a00720c */ /* 0x000fe20003f46270 */
[----:B------:R-:W-:Y:S01]  /*1000*/  @!P5 IMAD.IADD R25, R25, 0x1, -R14 ;  /* 0x000000011919d824 */ /* 0x000fe200078e0a0e */
[----:B------:R-:W-:Y:S01]  /*1010*/  ISETP.GE.AND P5, PT, R22, RZ, PT ;  /* 0x000000ff1600720c */ /* 0x000fe20003fa6270 */
[----:B------:R-:W-:Y:S01]  /*1020*/  IMAD.HI.U32 R16, R19, R27, RZ ;  /* 0x0000001b13107227 */ /* 0x000fe200078e00ff */
[----:B------:R-:W-:-:S02]  /*1030*/  IADD3 R26, R44, 0xb8, RZ ;  /* 0x000000b82c1a7810 */ /* 0x000fc40007ffe0ff */
[----:B------:R-:W-:Y:S01]  /*1040*/  ISETP.GE.AND P3, PT, R28, RZ, PT ;  /* 0x000000ff1c00720c */ /* 0x000fe20003f66270 */
[----:B------:R-:W-:Y:S01]  /*1050*/  @!P6 IMAD.IADD R23, R23, 0x1, -R14 ;  /* 0x000000011717e824 */ /* 0x000fe200078e0a0e */
[----:B------:R-:W-:Y:S01]  /*1060*/  ISETP.GT.U32.AND P6, PT, R14, R15, PT ;  /* 0x0000000f0e00720c */ /* 0x000fe20003fc4070 */
[----:B------:R-:W-:Y:S01]  /*1070*/  IMAD.MOV R22, RZ, RZ, -R16 ;  /* 0x000000ffff167224 */ /* 0x000fe200078e0a10 */
[----:B------:R-:W-:Y:S01]  /*1080*/  IABS R24, R26 ;  /* 0x0000001a00187213 */ /* 0x000fe20000000000 */
[----:B------:R-:W-:Y:S01]  /*1090*/  @!P4 IMAD.IADD R17, R17, 0x1, -R14 ;  /* 0x000000011111c824 */ /* 0x000fe200078e0a0e */
[----:B------:R-:W-:Y:S01]  /*10a0*/  ISETP.GE.AND P4, PT, R26, RZ, PT ;  /* 0x000000ff1a00720c */ /* 0x000fe20003f86270 */
[----:B------:R-:W-:Y:S01]  /*10b0*/  @!P0 IMAD.MOV R23, RZ, RZ, -R23 ;  /* 0x000000ffff178224 */ /* 0x000fe200078e0a17 */
[C---:B------:R-:W-:Y:S01]  /*10c0*/  ISETP.GT.U32.AND P0, PT, R14.reuse, R25, PT ;  /* 0x000000190e00720c */ /* 0x040fe20003f04070 */
[----:B------:R-:W-:Y:S01]  /*10d0*/  IMAD R27, R14, R22, R27 ;  /* 0x000000160e1b7224 */ /* 0x000fe200078e021b */
[----:B------:R-:W-:Y:S01]  /*10e0*/  IADD3 R26, R44, 0xb0, RZ ;  /* 0x000000b02c1a7810 */ /* 0x000fe20007ffe0ff */
[----:B------:R-:W-:-:S02]  /*10f0*/  IMAD.MOV.U32 R22, RZ, RZ, R17 ;  /* 0x000000ffff167224 */ /* 0x000fc400078e0011 */
[----:B------:R-:W-:Y:S01]  /*1100*/  IMAD.HI.U32 R16, R19, R24, RZ ;  /* 0x0000001813107227 */ /* 0x000fe200078e00ff */
[----:B------:R-:W-:-:S03]  /*1110*/  IABS R29, R26 ;  /* 0x0000001a001d7213 */ /* 0x000fc60000000000 */
[----:B------:R-:W-:Y:S01]  /*1120*/  @!P1 IMAD.MOV R22, RZ, RZ, -R22 ;  /* 0x000000ffff169224 */ /* 0x000fe200078e0a16 */
[----:B------:R-:W-:Y:S01]  /*1130*/  ISETP.GT.U32.AND P1, PT, R14, R27, PT ;  /* 0x0000001b0e00720c */ /* 0x000fe20003f24070 */
[--C-:B------:R-:W-:Y:S02]  /*1140*/  @!P6 IMAD.IADD R15, R15, 0x1, -R14.reuse ;  /* 0x000000010f0fe824 */ /* 0x100fe400078e0a0e */
[----:B------:R-:W-:Y:S01]  /*1150*/  @!P0 IMAD.IADD R25, R25, 0x1, -R14 ;  /* 0x0000000119198824 */ /* 0x000fe200078e0a0e */
[----:B------:R-:W-:Y:S01]  /*1160*/  ISETP.GE.AND P0, PT, R26, RZ, PT ;  /* 0x000000ff1a00720c */ /* 0x000fe20003f06270 */
[----:B------:R-:W-:Y:S01]  /*1170*/  IMAD.MOV R17, RZ, RZ, -R16 ;  /* 0x000000ffff117224 */ /* 0x000fe200078e0a10 */
[----:B------:R-:W-:Y:S01]  /*1180*/  ISETP.GT.U32.AND P6, PT, R14, R15, PT ;  /* 0x0000000f0e00720c */ /* 0x000fe20003fc4070 */
[----:B------:R-:W-:Y:S01]  /*1190*/  IMAD.HI.U32 R16, R19, R29, RZ ;  /* 0x0000001d13107227 */ /* 0x000fe200078e00ff */
[----:B------:R-:W-:-:S03]  /*11a0*/  IADD3 R26, R44, 0xa8, RZ ;  /* 0x000000a82c1a7810 */ /* 0x000fc60007ffe0ff */
[----:B------:R-:W-:Y:S01]  /*11b0*/  IMAD.MOV R16, RZ, RZ, -R16 ;  /* 0x000000ffff107224 */ /* 0x000fe200078e0a10 */
[----:B------:R-:W-:Y:S01]  /*11c0*/  IABS R28, R26 ;  /* 0x0000001a001c7213 */ /* 0x000fe20000000000 */
[----:B------:R-:W-:Y:S01]  /*11d0*/  @!P1 IMAD.IADD R27, R27, 0x1, -R14 ;  /* 0x000000011b1b9824 */ /* 0x000fe200078e0a0e */
[----:B------:R-:W-:Y:S01]  /*11e0*/  ISETP.GE.AND P1, PT, R26, RZ, PT ;  /* 0x000000ff1a00720c */ /* 0x000fe20003f26270 */
[----:B------:R-:W-:Y:S02]  /*11f0*/  @!P2 IMAD.MOV R25, RZ, RZ, -R25 ;  /* 0x000000ffff19a224 */ /* 0x000fe400078e0a19 */
[C---:B------:R-:W-:Y:S01]  /*1200*/  IMAD R29, R14.reuse, R16, R29 ;  /* 0x000000100e1d7224 */ /* 0x040fe200078e021d */
[C---:B------:R-:W-:Y:S01]  /*1210*/  ISETP.GT.U32.AND P2, PT, R14.reuse, R27, PT ;  /* 0x0000001b0e00720c */ /* 0x040fe20003f44070 */
[----:B------:R-:W-:Y:S02]  /*1220*/  IMAD R17, R14, R17, R24 ;  /* 0x000000110e117224 */ /* 0x000fe400078e0218 */
[----:B------:R-:W-:-:S04]  /*1230*/  IMAD.HI.U32 R16, R19, R28, RZ ;  /* 0x0000001c13107227 */ /* 0x000fc800078e00ff */
[----:B------:R-:W-:Y:S01]  /*1240*/  @!P6 IMAD.IADD R15, R15, 0x1, -R14 ;  /* 0x000000010f0fe824 */ /* 0x000fe200078e0a0e */
[C---:B------:R-:W-:Y:S01]  /*1250*/  ISETP.GT.U32.AND P6, PT, R14.reuse, R17, PT ;  /* 0x000000110e00720c */ /* 0x040fe20003fc4070 */
[----:B------:R-:W-:Y:S02]  /*1260*/  IMAD.MOV R31, RZ, RZ, -R16 ;  /* 0x000000ffff1f7224 */ /* 0x000fe400078e0a10 */
[----:B------:R-:W-:Y:S02]  /*1270*/  IMAD.MOV.U32 R24, RZ, RZ, R15 ;  /* 0x000000ffff187224 */ /* 0x000fe400078e000f */
[----:B------:R-:W-:Y:S01]  /*1280*/  IMAD R15, R14, R31, R28 ;  /* 0x0000001f0e0f7224 */ /* 0x000fe200078e021c */
[----:B------:R-:W-:Y:S01]  /*1290*/  IADD3 R28, R44, 0x90, RZ ;  /* 0x000000902c1c7810 */ /* 0x000fe20007ffe0ff */
[----:B------:R-:W-:Y:S02]  /*12a0*/  @!P2 IMAD.IADD R27, R27, 0x1, -R14 ;  /* 0x000000011b1ba824 */ /* 0x000fe400078e0a0e */
[----:B------:R-:W-:Y:S01]  /*12b0*/  IMAD.HI.U32 R26, R19, R30, RZ ;  /* 0x0000001e131a7227 */ /* 0x000fe200078e00ff */
[----:B------:R-:W-:-:S02]  /*12c0*/  ISETP.GT.U32.AND P2, PT, R14, R15, PT ;  /* 0x0000000f0e00720c */ /* 0x000fc40003f44070 */
[----:B------:R-:W-:Y:S01]  /*12d0*/  IABS R35, R28 ;  /* 0x0000001c00237213 */ /* 0x000fe20000000000 */
[----:B------:R-:W-:Y:S02]  /*12e0*/  @!P6 IMAD.IADD R17, R17, 0x1, -R14 ;  /* 0x000000011111e824 */ /* 0x000fe400078e0a0e */
[----:B------:R-:W-:Y:S02]  /*12f0*/  IMAD.MOV R33, RZ, RZ, -R26 ;  /* 0x000000ffff217224 */ /* 0x000fe400078e0a1a */
[----:B------:R-:W-:Y:S01]  /*1300*/  IMAD.MOV.U32 R26, RZ, RZ, R32 ;  /* 0x000000ffff1a7224 */ /* 0x000fe200078e0020 */
[C---:B------:R-:W-:Y:S01]  /*1310*/  ISETP.GT.U32.AND P6, PT, R14.reuse, R17, PT ;  /* 0x000000110e00720c */ /* 0x040fe20003fc4070 */
[----:B------:R-:W-:Y:S01]  /*1320*/  IMAD R31, R14, R33, R30 ;  /* 0x000000210e1f7224 */ /* 0x000fe200078e021e */
[----:B------:R-:W-:Y:S01]  /*1330*/  IABS R32, R37 ;  /* 0x0000002500207213 */ /* 0x000fe20000000000 */
[----:B------:R-:W-:Y:S01]  /*1340*/  IMAD.HI.U32 R16, R19, R26, RZ ;  /* 0x0000001a13107227 */ /* 0x000fe200078e00ff */
[----:B------:R-:W0:Y:S03]  /*1350*/  I2F.RP R30, R71 ;  /* 0x00000047001e7306 */ /* 0x000e260000209400 */
[----:B------:R-:W-:-:S02]  /*1360*/  @!P2 IMAD.IADD R15, R15, 0x1, -R14 ;  /* 0x000000010f0fa824 */ /* 0x000fc400078e0a0e */
[----:B------:R-:W-:Y:S02]  /*1370*/  @!P5 IMAD.MOV R27, RZ, RZ, -R27 ;  /* 0x000000ffff1bd224 */ /* 0x000fe400078e0a1b */
[----:B------:R-:W-:Y:S01]  /*1380*/  IMAD.MOV R33, RZ, RZ, -R16 ;  /* 0x000000ffff217224 */ /* 0x000fe200078e0a10 */
[----:B------:R-:W-:Y:S01]  /*1390*/  ISETP.GT.U32.AND P5, PT, R14, R15, PT ;  /* 0x0000000f0e00720c */ /* 0x000fe20003fa4070 */
[----:B------:R-:W-:-:S04]  /*13a0*/  IMAD.HI.U32 R16, R19, R35, RZ ;  /* 0x0000002313107227 */ /* 0x000fc800078e00ff */
[----:B------:R-:W-:Y:S01]  /*13b0*/  @!P6 IMAD.IADD R17, R17, 0x1, -R14 ;  /* 0x000000011111e824 */ /* 0x000fe200078e0a0e */
[C---:B------:R-:W-:Y:S01]  /*13c0*/  ISETP.GT.U32.AND P6, PT, R14.reuse, R31, PT ;  /* 0x0000001f0e00720c */ /* 0x040fe20003fc4070 */
[----:B------:R-:W-:Y:S01]  /*13d0*/  IMAD.MOV R16, RZ, RZ, -R16 ;  /* 0x000000ffff107224 */ /* 0x000fe200078e0a10 */
[----:B0-----:R-:W0:Y:S01]  /*13e0*/  MUFU.RCP R30, R30 ;  /* 0x0000001e001e7308 */ /* 0x001e220000001000 */
[----:B------:R-:W-:Y:S01]  /*13f0*/  @!P3 IMAD.MOV R24, RZ, RZ, -R24 ;  /* 0x000000ffff18b224 */ /* 0x000fe200078e0a18 */
[C---:B------:R-:W-:Y:S01]  /*1400*/  ISETP.GT.U32.AND P3, PT, R14.reuse, R29, PT ;  /* 0x0000001d0e00720c */ /* 0x040fe20003f64070 */
[C---:B------:R-:W-:Y:S02]  /*1410*/  IMAD R35, R14.reuse, R16, R35 ;  /* 0x000000100e237224 */ /* 0x040fe400078e0223 */
[----:B------:R-:W-:Y:S02]  /*1420*/  @!P5 IMAD.IADD R15, R15, 0x1, -R14 ;  /* 0x000000010f0fd824 */ /* 0x000fe400078e0a0e */
[C---:B------:R-:W-:Y:S01]  /*1430*/  IMAD R33, R14.reuse, R33, R26 ;  /* 0x000000210e217224 */ /* 0x040fe200078e021a */
[----:B------:R-:W-:Y:S01]  /*1440*/  ISETP.GT.U32.AND P5, PT, R14, R35, PT ;  /* 0x000000230e00720c */ /* 0x000fe20003fa4070 */
[----:B------:R-:W-:-:S02]  /*1450*/  IMAD.MOV.U32 R26, RZ, RZ, R17 ;  /* 0x000000ffff1a7224 */ /* 0x000fc400078e0011 */
[----:B------:R-:W-:Y:S02]  /*1460*/  @!P6 IMAD.IADD R31, R31, 0x1, -R14 ;  /* 0x000000011f1fe824 */ /* 0x000fe400078e0a0e */
[----:B------:R-:W-:Y:S01]  /*1470*/  @!P4 IMAD.MOV R26, RZ, RZ, -R26 ;  /* 0x000000ffff1ac224 */ /* 0x000fe200078e0a1a */
[C---:B------:R-:W-:Y:S01]  /*1480*/  ISETP.GT.U32.AND P4, PT, R14.reuse, R33, PT ;  /* 0x000000210e00720c */ /* 0x040fe20003f84070 */
[--C-:B------:R-:W-:Y:S01]  /*1490*/  @!P3 IMAD.IADD R29, R29, 0x1, -R14.reuse ;  /* 0x000000011d1db824 */ /* 0x100fe200078e0a0e */
[----:B------:R-:W-:Y:S01]  /*14a0*/  ISETP.GT.U32.AND P6, PT, R14, R31, PT ;  /* 0x0000001f0e00720c */ /* 0x000fe20003fc4070 */
[----:B------:R-:W-:Y:S01]  /*14b0*/  IMAD.HI.U32 R16, R19, R32, RZ ;  /* 0x0000002013107227 */ /* 0x000fe200078e00ff */
[----:B------:R-:W-:Y:S02]  /*14c0*/  ISETP.GE.AND P3, PT, R34, RZ, PT ;  /* 0x000000ff2200720c */ /* 0x000fe40003f66270 */
[----:B------:R-:W-:Y:S01]  /*14d0*/  IABS R34, R38 ;  /* 0x0000002600227213 */ /* 0x000fe20000000000 */
[----:B------:R-:W-:Y:S01]  /*14e0*/  @!P5 IMAD.IADD R35, R35, 0x1, -R14 ;  /* 0x000000012323d824 */ /* 0x000fe200078e0a0e */
[----:B------:R-:W-:-:S03]  /*14f0*/  ISETP.GT.U32.AND P2, PT, R14, R29, PT ;  /* 0x0000001d0e00720c */ /* 0x000fc60003f44070 */
[----:B------:R-:W-:Y:S01]  /*1500*/  IMAD.HI.U32 R17, R19, R34, RZ ;  /* 0x0000002213117227 */ /* 0x000fe200078e00ff */
[----:B------:R-:W-:-:S03]  /*1510*/  ISETP.GT.U32.AND P5, PT, R14, R35, PT ;  /* 0x000000230e00720c */ /* 0x000fc60003fa4070 */
[----:B------:R-:W-:Y:S01]  /*1520*/  @!P4 IMAD.IADD R33, R33, 0x1, -R14 ;  /* 0x000000012121c824 */ /* 0x000fe200078e0a0e */
[----:B------:R-:W-:Y:S01]  /*1530*/  ISETP.GE.AND P4, PT, R37, RZ, PT ;  /* 0x000000ff2500720c */ /* 0x000fe20003f86270 */
[----:B------:R-:W-:Y:S01]  /*1540*/  IMAD.MOV R37, RZ, RZ, -R16 ;  /* 0x000000ffff257224 */ /* 0x000fe200078e0a10 */
[----:B------:R-:W-:Y:S01]  /*1550*/  IADD3 R16, R44, 0x78, RZ ;  /* 0x000000782c107810 */ /* 0x000fe20007ffe0ff */
[----:B------:R-:W-:Y:S01]  /*1560*/  @!P6 IMAD.IADD R31, R31, 0x1, -R14 ;  /* 0x000000011f1fe824 */ /* 0x000fe200078e0a0e */
[----:B------:R-:W-:Y:S01]  /*1570*/  ISETP.GE.AND P6, PT, R28, RZ, PT ;  /* 0x000000ff1c00720c */ /* 0x000fe20003fc6270 */
[----:B------:R-:W-:Y:S02]  /*1580*/  IMAD.MOV R17, RZ, RZ, -R17 ;  /* 0x000000ffff117224 */ /* 0x000fe400078e0a11 */
[----:B------:R-:W-:Y:S02]  /*1590*/  IMAD.MOV.U32 R28, RZ, RZ, R15 ;  /* 0x000000ffff1c7224 */ /* 0x000fe400078e000f */
[----:B------:R-:W-:Y:S01]  /*15a0*/  IMAD R15, R14, R37, R32 ;  /* 0x000000250e0f7224 */ /* 0x000fe200078e0220 */
[----:B------:R-:W-:Y:S01]  /*15b0*/  IADD3 R32, R44, 0x68, RZ ;  /* 0x000000682c207810 */ /* 0x000fe20007ffe0ff */
[----:B------:R-:W-:Y:S01]  /*15c0*/  IMAD R37, R14, R17, R34 ;  /* 0x000000110e257224 */ /* 0x000fe200078e0222 */
[----:B0-----:R-:W-:Y:S01]  /*15d0*/  IADD3 R17, R30, 0xffffffe, RZ ;  /* 0x0ffffffe1e117810 */ /* 0x001fe20007ffe0ff */
[--C-:B------:R-:W-:Y:S01]  /*15e0*/  @!P5 IMAD.IADD R35, R35, 0x1, -R14.reuse ;  /* 0x000000012323d824 */ /* 0x100fe200078e0a0e */
[----:B------:R-:W-:Y:S01]  /*15f0*/  ISETP.GT.U32.AND P5, PT, R14, R15, PT ;  /* 0x0000000f0e00720c */ /* 0x000fe20003fa4070 */
[----:B------:R-:W-:Y:S01]  /*1600*/  @!P2 IMAD.IADD R29, R29, 0x1, -R14 ;  /* 0x000000011d1da824 */ /* 0x000fe200078e0a0e */
[----:B------:R-:W-:Y:S01]  /*1610*/  ISETP.GE.AND P2, PT, R36, RZ, PT ;  /* 0x000000ff2400720c */ /* 0x000fe20003f46270 */
[----:B------:R-:W-:Y:S01]  /*1620*/  @!P6 IMAD.MOV R35, RZ, RZ, -R35 ;  /* 0x000000ffff23e224 */ /* 0x000fe200078e0a23 */
[----:B------:R-:W0:Y:S01]  /*1630*/  F2I.FTZ.U32.TRUNC.NTZ R17, R17 ;  /* 0x0000001100117305 */ /* 0x000e22000021f000 */
[----:B------:R-:W-:Y:S01]  /*1640*/  @!P0 IMAD.MOV R29, RZ, RZ, -R29 ;  /* 0x000000ffff1d8224 */ /* 0x000fe200078e0a1d */
[C---:B------:R-:W-:Y:S01]  /*1650*/  ISETP.GT.U32.AND P0, PT, R14.reuse, R33, PT ;  /* 0x000000210e00720c */ /* 0x040fe20003f04070 */
[----:B------:R-:W-:Y:S01]  /*1660*/  @!P1 IMAD.MOV R28, RZ, RZ, -R28 ;  /* 0x000000ffff1c9224 */ /* 0x000fe200078e0a1c */
[----:B------:R-:W-:Y:S01]  /*1670*/  ISETP.GT.U32.AND P6, PT, R14, R37, PT ;  /* 0x000000250e00720c */ /* 0x000fe20003fc4070 */
[----:B------:R-:W-:Y:S01]  /*1680*/  @!P3 IMAD.MOV R31, RZ, RZ, -R31 ;  /* 0x000000ffff1fb224 */ /* 0x000fe200078e0a1f */
[----:B------:R-:W-:-:S02]  /*1690*/  ISETP.GE.AND P1, PT, R38, RZ, PT ;  /* 0x000000ff2600720c */ /* 0x000fc40003f26270 */
[----:B------:R-:W-:Y:S01]  /*16a0*/  IADD3 R30, R44, 0x70, RZ ;  /* 0x000000702c1e7810 */ /* 0x000fe20007ffe0ff */
[----:B------:R-:W-:Y:S01]  /*16b0*/  @!P5 IMAD.IADD R15, R15, 0x1, -R14 ;  /* 0x000000010f0fd824 */ /* 0x000fe200078e0a0e */
[----:B------:R-:W-:Y:S02]  /*16c0*/  IABS R38, R16 ;  /* 0x0000001000267213 */ /* 0x000fe40000000000 */
[----:B------:R-:W-:Y:S02]  /*16d0*/  ISETP.GE.AND P3, PT, R30, RZ, PT ;  /* 0x000000ff1e00720c */ /* 0x000fe40003f66270 */
[----:B------:R-:W-:Y:S01]  /*16e0*/  IABS R40, R30 ;  /* 0x0000001e00287213 */ /* 0x000fe20000000000 */
[----:B------:R-:W-:Y:S01]  /*16f0*/  IMAD.HI.U32 R30, R19, R38, RZ ;  /* 0x00000026131e7227 */ /* 0x000fe200078e00ff */
[----:B------:R-:W-:Y:S02]  /*1700*/  ISETP.GT.U32.AND P5, PT, R14, R15, PT ;  /* 0x0000000f0e00720c */ /* 0x000fe40003fa4070 */
[----:B------:R-:W-:Y:S01]  /*1710*/  IABS R42, R32 ;  /* 0x00000020002a7213 */ /* 0x000fe20000000000 */
[----:B0-----:R-:W-:-:S02]  /*1720*/  IMAD.MOV R36, RZ, RZ, -R17 ;  /* 0x000000ffff247224 */ /* 0x001fc400078e0a11 */
[----:B------:R-:W-:Y:S01]  /*1730*/  @!P0 IMAD.IADD R33, R33, 0x1, -R14 ;  /* 0x0000000121218824 */ /* 0x000fe200078e0a0e */
[----:B------:R-:W-:Y:S01]  /*1740*/  ISETP.GE.AND P0, PT, R16, RZ, PT ;  /* 0x000000ff1000720c */ /* 0x000fe20003f06270 */
[----:B------:R-:W-:Y:S02]  /*1750*/  IMAD.MOV.U32 R16, RZ, RZ, RZ ;  /* 0x000000ffff107224 */ /* 0x000fe400078e00ff */
[----:B------:R-:W-:Y:S02]  /*1760*/  IMAD R45, R36, R71, RZ ;  /* 0x00000047242d7224 */ /* 0x000fe400078e02ff */
[----:B------:R-:W-:Y:S02]  /*1770*/  IMAD.MOV R39, RZ, RZ, -R30 ;  /* 0x000000ffff277224 */ /* 0x000fe400078e0a1e */
[----:B------:R-:W-:Y:S02]  /*1780*/  @!P6 IMAD.IADD R37, R37, 0x1, -R14 ;  /* 0x000000012525e824 */ /* 0x000fe400078e0a0e */
[----:B------:R-:W-:Y:S01]  /*1790*/  IMAD.HI.U32 R36, R17, R45, R16 ;  /* 0x0000002d11247227 */ /* 0x000fe200078e0010 */
[----:B------:R-:W-:-:S02]  /*17a0*/  IABS R45, R46 ;  /* 0x0000002e002d7213 */ /* 0x000fc40000000000 */
[----:B------:R-:W-:Y:S01]  /*17b0*/  ISETP.GT.U32.AND P6, PT, R14, R37, PT ;  /* 0x000000250e00720c */ /* 0x000fe20003fc4070 */
[----:B------:R-:W-:Y:S01]  /*17c0*/  @!P2 IMAD.MOV R33, RZ, RZ, -R33 ;  /* 0x000000ffff21a224 */ /* 0x000fe200078e0a21 */
[----:B------:R-:W-:Y:S01]  /*17d0*/  ISETP.GE.AND P2, PT, R32, RZ, PT ;  /* 0x000000ff2000720c */ /* 0x000fe20003f46270 */
[----:B------:R-:W-:Y:S01]  /*17e0*/  IMAD R17, R14, R39, R38 ;  /* 0x000000270e117224 */ /* 0x000fe200078e0226 */
[----:B------:R-:W-:Y:S01]  /*17f0*/  IABS R38, R66 ;  /* 0x0000004200267213 */ /* 0x000fe20000000000 */
[----:B------:R-:W-:-:S04]  /*1800*/  IMAD.HI.U32 R32, R19, R40, RZ ;  /* 0x0000002813207227 */ /* 0x000fc800078e00ff */
[----:B------:R-:W-:Y:S01]  /*1810*/  @!P5 IMAD.IADD R15, R15, 0x1, -R14 ;  /* 0x000000010f0fd824 */ /* 0x000fe200078e0a0e */
[C---:B------:R-:W-:Y:S01]  /*1820*/  ISETP.GT.U32.AND P5, PT, R14.reuse, R17, PT ;  /* 0x000000110e00720c */ /* 0x040fe20003fa4070 */
[----:B------:R-:W-:Y:S02]  /*1830*/  IMAD.MOV R41, RZ, RZ, -R32 ;  /* 0x000000ffff297224 */ /* 0x000fe400078e0a20 */
[----:B------:R-:W-:Y:S02]  /*1840*/  @!P6 IMAD.IADD R37, R37, 0x1, -R14 ;  /* 0x000000012525e824 */ /* 0x000fe400078e0a0e */
[----:B------:R-:W-:Y:S01]  /*1850*/  IMAD R39, R14, R41, R40 ;  /* 0x000000290e277224 */ /* 0x000fe200078e0228 */
[----:B------:R-:W-:Y:S01]  /*1860*/  IABS R40, R44 ;  /* 0x0000002c00287213 */ /* 0x000fe20000000000 */
[----:B------:R-:W-:-:S03]  /*1870*/  IMAD.HI.U32 R34, R19, R42, RZ ;  /* 0x0000002a13227227 */ /* 0x000fc600078e00ff */
[C---:B------:R-:W-:Y:S01]  /*1880*/  ISETP.GT.U32.AND P6, PT, R14.reuse, R39, PT ;  /* 0x000000270e00720c */ /* 0x040fe20003fc4070 */
[----:B------:R-:W-:Y:S02]  /*1890*/  IMAD.MOV R43, RZ, RZ, -R34 ;  /* 0x000000ffff2b7224 */ /* 0x000fe400078e0a22 */
[----:B------:R-:W-:Y:S02]  /*18a0*/  @!P5 IMAD.IADD R17, R17, 0x1, -R14 ;  /* 0x000000011111d824 */ /* 0x000fe400078e0a0e */
[----:B------:R-:W-:Y:S01]  /*18b0*/  IMAD R41, R14, R43, R42 ;  /* 0x0000002b0e297224 */ /* 0x000fe200078e022a */
[----:B------:R-:W-:Y:S01]  /*18c0*/  IADD3 R42, R44, 0x60, RZ ;  /* 0x000000602c2a7810 */ /* 0x000fe20007ffe0ff */
[----:B------:R-:W-:Y:S01]  /*18d0*/  IMAD.HI.U32 R30, R19, R45, RZ ;  /* 0x0000002d131e7227 */ /* 0x000fe200078e00ff */
[----:B------:R-:W-:Y:S02]  /*18e0*/  ISETP.GT.U32.AND P5, PT, R14, R17, PT ;  /* 0x000000110e00720c */ /* 0x000fe40003fa4070 */
[----:B------:R-:W-:Y:S01]  /*18f0*/  IABS R43, R42 ;  /* 0x0000002a002b7213 */ /* 0x000fe20000000000 */
[----:B------:R-:W-:-:S02]  /*1900*/  IMAD.MOV R30, RZ, RZ, -R30 ;  /* 0x000000ffff1e7224 */ /* 0x000fc400078e0a1e */
[----:B------:R-:W-:Y:S02]  /*1910*/  @!P6 IMAD.IADD R39, R39, 0x1, -R14 ;  /* 0x000000012727e824 */ /* 0x000fe400078e0a0e */
[----:B------:R-:W-:-:S03]  /*1920*/  IMAD.HI.U32 R16, R19, R43, RZ ;  /* 0x0000002b13107227 */ /* 0x000fc600078e00ff */
[C---:B------:R-:W-:Y:S01]  /*1930*/  ISETP.GT.U32.AND P6, PT, R14.reuse, R39, PT ;  /* 0x000000270e00720c */ /* 0x040fe20003fc4070 */
[----:B------:R-:W-:Y:S02]  /*1940*/  IMAD.MOV R16, RZ, RZ, -R16 ;  /* 0x000000ffff107224 */ /* 0x000fe400078e0a10 */
[----:B------:R-:W-:Y:S01]  /*1950*/  @!P5 IMAD.IADD R17, R17, 0x1, -R14 ;  /* 0x000000011111d824 */ /* 0x000fe200078e0a0e */
[C---:B------:R-:W-:Y:S01]  /*1960*/  ISETP.GT.U32.AND P5, PT, R14.reuse, R41, PT ;  /* 0x000000290e00720c */ /* 0x040fe20003fa4070 */
[C---:B------:R-:W-:Y:S02]  /*1970*/  IMAD R43, R14.reuse, R16, R43 ;  /* 0x000000100e2b7224 */ /* 0x040fe400078e022b */
[----:B------:R-:W-:Y:S02]  /*1980*/  IMAD R45, R14, R30, R45 ;  /* 0x0000001e0e2d7224 */ /* 0x000fe400078e022d */
[----:B------:R-:W-:-:S04]  /*1990*/  IMAD.HI.U32 R32, R19, R47, RZ ;  /* 0x0000002f13207227 */ /* 0x000fc800078e00ff */
[----:B------:R-:W-:Y:S01]  /*19a0*/  @!P6 IMAD.IADD R39, R39, 0x1, -R14 ;  /* 0x000000012727e824 */ /* 0x000fe200078e0a0e */
[----:B------:R-:W-:Y:S01]  /*19b0*/  ISETP.GT.U32.AND P6, PT, R14, R43, PT ;  /* 0x0000002b0e00720c */ /* 0x000fe20003fc4070 */
[----:B------:R-:W-:-:S04]  /*19c0*/  IMAD.HI.U32 R34, R19, R49, RZ ;  /* 0x0000003113227227 */ /* 0x000fc800078e00ff */
[----:B------:R-:W-:Y:S02]  /*19d0*/  @!P5 IMAD.IADD R41, R41, 0x1, -R14 ;  /* 0x000000012929d824 */ /* 0x000fe400078e0a0e */
[----:B------:R-:W-:Y:S02]  /*19e0*/  IMAD.MOV R32, RZ, RZ, -R32 ;  /* 0x000000ffff207224 */ /* 0x000fe400078e0a20 */
[----:B------:R-:W-:Y:S01]  /*19f0*/  IMAD.MOV R34, RZ, RZ, -R34 ;  /* 0x000000ffff227224 */ /* 0x000fe200078e0a22 */
[C---:B------:R-:W-:Y:S01]  /*1a00*/  ISETP.GT.U32.AND P5, PT, R14.reuse, R41, PT ;  /* 0x000000290e00720c */ /* 0x040fe20003fa4070 */
[C---:B------:R-:W-:Y:S02]  /*1a10*/  IMAD R47, R14.reuse, R32, R47 ;  /* 0x000000200e2f7224 */ /* 0x040fe400078e022f */
[----:B------:R-:W-:Y:S02]  /*1a20*/  @!P6 IMAD.IADD R43, R43, 0x1, -R14 ;  /* 0x000000012b2be824 */ /* 0x000fe400078e0a0e */
[----:B------:R-:W-:-:S02]  /*1a30*/  IMAD R49, R14, R34, R49 ;  /* 0x000000220e317224 */ /* 0x000fc400078e0231 */
[----:B------:R-:W-:Y:S01]  /*1a40*/  IMAD.HI.U32 R16, R19, R51, RZ ;  /* 0x0000003313107227 */ /* 0x000fe200078e00ff */
[----:B------:R-:W-:-:S03]  /*1a50*/  ISETP.GT.U32.AND P6, PT, R14, R43, PT ;  /* 0x0000002b0e00720c */ /* 0x000fc60003fc4070 */
[----:B------:R-:W-:-:S04]  /*1a60*/  IMAD.HI.U32 R30, R19, R53, RZ ;  /* 0x00000035131e7227 */ /* 0x000fc800078e00ff */
[----:B------:R-:W-:Y:S01]  /*1a70*/  @!P5 IMAD.IADD R41, R41, 0x1, -R14 ;  /* 0x000000012929d824 */ /* 0x000fe200078e0a0e */
[C---:B------:R-:W-:Y:S01]  /*1a80*/  ISETP.GT.U32.AND P5, PT, R14.reuse, R45, PT ;  /* 0x0000002d0e00720c */ /* 0x040fe20003fa4070 */
[----:B------:R-:W-:Y:S02]  /*1a90*/  IMAD.MOV R16, RZ, RZ, -R16 ;  /* 0x000000ffff107224 */ /* 0x000fe400078e0a10 */
[----:B------:R-:W-:Y:S02]  /*1aa0*/  IMAD.MOV R30, RZ, RZ, -R30 ;  /* 0x000000ffff1e7224 */ /* 0x000fe400078e0a1e */
[----:B------:R-:W-:Y:S01]  /*1ab0*/  @!P6 IMAD.IADD R43, R43, 0x1, -R14 ;  /* 0x000000012b2be824 */ /* 0x000fe200078e0a0e */
[C---:B------:R-:W-:Y:S01]  /*1ac0*/  ISETP.GT.U32.AND P6, PT, R14.reuse, R47, PT ;  /* 0x0000002f0e00720c */ /* 0x040fe20003fc4070 */
[C---:B------:R-:W-:Y:S02]  /*1ad0*/  IMAD R51, R14.reuse, R16, R51 ;  /* 0x000000100e337224 */ /* 0x040fe400078e0233 */
[----:B------:R-:W-:-:S02]  /*1ae0*/  IMAD R53, R14, R30, R53 ;  /* 0x0000001e0e357224 */ /* 0x000fc400078e0235 */
[----:B------:R-:W-:-:S04]  /*1af0*/  IMAD.HI.U32 R32, R19, R55, RZ ;  /* 0x0000003713207227 */ /* 0x000fc800078e00ff */
[----:B------:R-:W-:Y:S01]  /*1b00*/  @!P5 IMAD.IADD R45, R45, 0x1, -R14 ;  /* 0x000000012d2dd824 */ /* 0x000fe200078e0a0e */
[C---:B------:R-:W-:Y:S01]  /*1b10*/  ISETP.GT.U32.AND P5, PT, R14.reuse, R49, PT ;  /* 0x000000310e00720c */ /* 0x040fe20003fa4070 */
[----:B------:R-:W-:Y:S02]  /*1b20*/  IMAD.MOV R32, RZ, RZ, -R32 ;  /* 0x000000ffff207224 */ /* 0x000fe400078e0a20 */
[----:B------:R-:W-:Y:S01]  /*1b30*/  @!P6 IMAD.IADD R47, R47, 0x1, -R14 ;  /* 0x000000012f2fe824 */ /* 0x000fe200078e0a0e */
[C---:B------:R-:W-:Y:S01]  /*1b40*/  ISETP.GT.U32.AND P6, PT, R14.reuse, R51, PT ;  /* 0x000000330e00720c */ /* 0x040fe20003fc4070 */
[----:B------:R-:W-:Y:S02]  /*1b50*/  @!P1 IMAD.MOV R37, RZ, RZ, -R37 ;  /* 0x000000ffff259224 */ /* 0x000fe400078e0a25 */
[C---:B------:R-:W-:Y:S01]  /*1b60*/  IMAD R55, R14.reuse, R32, R55 ;  /* 0x000000200e377224 */ /* 0x040fe200078e0237 */
[----:B------:R-:W-:Y:S01]  /*1b70*/  ISETP.GT.U32.AND P1, PT, R14, R47, PT ;  /* 0x0000002f0e00720c */ /* 0x000fe20003f24070 */
[----:B------:R-:W-:-:S04]  /*1b80*/  IMAD.HI.U32 R16, R19, R59, RZ ;  /* 0x0000003b13107227 */ /* 0x000fc800078e00ff */
[----:B------:R-:W-:Y:S01]  /*1b90*/  @!P5 IMAD.IADD R49, R49, 0x1, -R14 ;  /* 0x000000013131d824 */ /* 0x000fe200078e0a0e */
[----:B------:R-:W-:Y:S01]  /*1ba0*/  ISETP.GT.U32.AND P5, PT, R14, R53, PT ;  /* 0x000000350e00720c */ /* 0x000fe20003fa4070 */
[----:B------:R-:W-:-:S04]  /*1bb0*/  IMAD.HI.U32 R32, R19, R63, RZ ;  /* 0x0000003f13207227 */ /* 0x000fc800078e00ff */
[----:B------:R-:W-:-:S04]  /*1bc0*/  IMAD.HI.U32 R34, R19, R57, RZ ;  /* 0x0000003913227227 */ /* 0x000fc800078e00ff */
[----:B------:R-:W-:-:S04]  /*1bd0*/  IMAD.HI.U32 R30, R19, R61, RZ ;  /* 0x0000003d131e7227 */ /* 0x000fc800078e00ff */
[----:B------:R-:W-:Y:S02]  /*1be0*/  IMAD.MOV R16, RZ, RZ, -R16 ;  /* 0x000000ffff107224 */ /* 0x000fe400078e0a10 */
[----:B------:R-:W-:Y:S02]  /*1bf0*/  IMAD.MOV R32, RZ, RZ, -R32 ;  /* 0x000000ffff207224 */ /* 0x000fe400078e0a20 */
[----:B------:R-:W-:Y:S01]  /*1c00*/  @!P6 IMAD.IADD R51, R51, 0x1, -R14 ;  /* 0x000000013333e824 */ /* 0x000fe200078e0a0e */
[C---:B------:R-:W-:Y:S01]  /*1c10*/  ISETP.GT.U32.AND P6, PT, R14.reuse, R55, PT ;  /* 0x000000370e00720c */ /* 0x040fe20003fc4070 */
[----:B------:R-:W-:Y:S02]  /*1c20*/  IMAD.MOV R34, RZ, RZ, -R34 ;  /* 0x000000ffff227224 */ /* 0x000fe400078e0a22 */
[----:B------:R-:W-:Y:S02]  /*1c30*/  IMAD.MOV R30, RZ, RZ, -R30 ;  /* 0x000000ffff1e7224 */ /* 0x000fe400078e0a1e */
[----:B------:R-:W-:-:S02]  /*1c40*/  IMAD R59, R14, R16, R59 ;  /* 0x000000100e3b7224 */ /* 0x000fc400078e023b */
[C---:B------:R-:W-:Y:S02]  /*1c50*/  IMAD R63, R14.reuse, R32, R63 ;  /* 0x000000200e3f7224 */ /* 0x040fe400078e023f */
[----:B------:R-:W-:Y:S01]  /*1c60*/  @!P5 IMAD.IADD R53, R53, 0x1, -R14 ;  /* 0x000000013535d824 */ /* 0x000fe200078e0a0e */
[C---:B------:R-:W-:Y:S01]  /*1c70*/  ISETP.GT.U32.AND P5, PT, R14.reuse, R49, PT ;  /* 0x000000310e00720c */ /* 0x040fe20003fa4070 */
[C---:B------:R-:W-:Y:S02]  /*1c80*/  IMAD R57, R14.reuse, R34, R57 ;  /* 0x000000220e397224 */ /* 0x040fe400078e0239 */
[----:B------:R-:W-:Y:S02]  /*1c90*/  IMAD R61, R14, R30, R61 ;  /* 0x0000001e0e3d7224 */ /* 0x000fe400078e023d */
[----:B------:R-:W-:Y:S02]  /*1ca0*/  IMAD.MOV.U32 R32, RZ, RZ, R17 ;  /* 0x000000ffff207224 */ /* 0x000fe400078e0011 */
[----:B------:R-:W-:-:S04]  /*1cb0*/  IMAD.HI.U32 R34, R19, R38, RZ ;  /* 0x0000002613227227 */ /* 0x000fc800078e00ff */
[----:B------:R-:W-:Y:S01]  /*1cc0*/  IMAD.MOV.U32 R30, RZ, RZ, R15 ;  /* 0x000000ffff1e7224 */ /* 0x000fe200078e000f */
[----:B------:R-:W-:Y:S01]  /*1cd0*/  SHF.R.S32.HI R15, RZ, 0x1f, R12 ;  /* 0x0000001fff0f7819 */ /* 0x000fe2000001140c */
[----:B------:R-:W-:Y:S01]  /*1ce0*/  @!P1 IMAD.IADD R47, R47, 0x1, -R14 ;  /* 0x000000012f2f9824 */ /* 0x000fe200078e0a0e */
[C---:B------:R-:W-:Y:S01]  /*1cf0*/  ISETP.GT.U32.AND P1, PT, R14.reuse, R59, PT ;  /* 0x0000003b0e00720c */ /* 0x040fe20003f24070 */
[----:B------:R-:W-:Y:S01]  /*1d00*/  @!P0 IMAD.MOV R32, RZ, RZ, -R32 ;  /* 0x000000ffff208224 */ /* 0x000fe200078e0a20 */
[C---:B------:R-:W-:Y:S01]  /*1d10*/  ISETP.GT.U32.AND P0, PT, R14.reuse, R51, PT ;  /* 0x000000330e00720c */ /* 0x040fe20003f04070 */
[----:B------:R-:W-:Y:S01]  /*1d20*/  IMAD.MOV R65, RZ, RZ, -R34 ;  /* 0x000000ffff417224 */ /* 0x000fe200078e0a22 */
[----:B------:R-:W-:Y:S01]  /*1d30*/  LEA.HI R180, R15, R12, RZ, 0x5 ;  /* 0x0000000c0fb47211 */ /* 0x000fe200078f28ff */
[----:B------:R-:W-:Y:S01]  /*1d40*/  @!P4 IMAD.MOV R30, RZ, RZ, -R30 ;  /* 0x000000ffff1ec224 */ /* 0x000fe200078e0a1e */
[----:B------:R-:W-:Y:S01]  /*1d50*/  ISETP.GT.U32.AND P4, PT, R14, R45, PT ;  /* 0x0000002d0e00720c */ /* 0x000fe20003f84070 */
[----:B------:R-:W-:Y:S01]  /*1d60*/  IMAD.HI.U32 R16, R19, R40, RZ ;  /* 0x0000002813107227 */ /* 0x000fe200078e00ff */
[----:B------:R-:W-:-:S02]  /*1d70*/  LOP3.LUT R12, R0, 0xc0, RZ, 0xc0, !PT ;  /* 0x000000c0000c7812 */ /* 0x000fc400078ec0ff */
[----:B------:R-:W-:Y:S01]  /*1d80*/  LOP3.LUT R15, R0, 0x7, RZ, 0xc0, !PT ;  /* 0x00000007000f7812 */ /* 0x000fe200078ec0ff */
[C---:B------:R-:W-:Y:S01]  /*1d90*/  IMAD R19, R14.reuse, R65, R38 ;  /* 0x000000410e137224 */ /* 0x040fe200078e0226 */
[----:B------:R-:W-:Y:S01]  /*1da0*/  IABS R38, R3 ;  /* 0x0000000300267213 */ /* 0x000fe20000000000 */
[----:B------:R-:W-:Y:S01]  /*1db0*/  @!P6 IMAD.IADD R55, R55, 0x1, -R14 ;  /* 0x000000013737e824 */ /* 0x000fe200078e0a0e */
[C---:B------:R-:W-:Y:S01]  /*1dc0*/  ISETP.GT.U32.AND P6, PT, R14.reuse, R53, PT ;  /* 0x000000350e00720c */ /* 0x040fe20003fc4070 */
[----:B------:R-:W-:Y:S01]  /*1dd0*/  IMAD.MOV R65, RZ, RZ, -R16 ;  /* 0x000000ffff417224 */ /* 0x000fe200078e0a10 */
[----:B------:R-:W-:Y:S01]  /*1de0*/  SHF.R.U32.HI R12, RZ, 0x2, R12 ;  /* 0x00000002ff0c7819 */ /* 0x000fe2000001160c */
[----:B------:R-:W-:Y:S01]  /*1df0*/  @!P3 IMAD.MOV R39, RZ, RZ, -R39 ;  /* 0x000000ffff27b224 */ /* 0x000fe200078e0a27 */
[C---:B------:R-:W-:Y:S01]  /*1e00*/  ISETP.GT.U32.AND P3, PT, R14.reuse, R55, PT ;  /* 0x000000370e00720c */ /* 0x040fe20003f64070 */
[----:B------:R-:W-:Y:S01]  /*1e10*/  @!P5 IMAD.IADD R49, R49, 0x1, -R14 ;  /* 0x000000013131d824 */ /* 0x000fe200078e0a0e */
[C---:B------:R-:W-:Y:S01]  /*1e20*/  ISETP.GT.U32.AND P5, PT, R14.reuse, R61, PT ;  /* 0x0000003d0e00720c */ /* 0x040fe20003fa4070 */
[----:B------:R-:W-:Y:S01]  /*1e30*/  IMAD R65, R14, R65, R40 ;  /* 0x000000410e417224 */ /* 0x000fe200078e0228 */
[----:B------:R-:W-:Y:S01]  /*1e40*/  SHF.R.S32.HI R180, RZ, 0x5, R180 ;  /* 0x00000005ffb47819 */ /* 0x000fe200000114b4 */
[--C-:B------:R-:W-:Y:S01]  /*1e50*/  @!P1 IMAD.IADD R59, R59, 0x1, -R14.reuse ;  /* 0x000000013b3b9824 */ /* 0x100fe200078e0a0e */
[----:B------:R-:W-:Y:S01]  /*1e60*/  ISETP.GE.AND P1, PT, R46, RZ, PT ;  /* 0x000000ff2e00720c */ /* 0x000fe20003f26270 */
[--C-:B------:R-:W-:Y:S01]  /*1e70*/  @!P0 IMAD.IADD R51, R51, 0x1, -R14.reuse ;  /* 0x0000000133338824 */ /* 0x100fe200078e0a0e */
[C---:B------:R-:W-:Y:S01]  /*1e80*/  ISETP.GT.U32.AND P0, PT, R14.reuse, R65, PT ;  /* 0x000000410e00720c */ /* 0x040fe20003f04070 */
[--C-:B------:R-:W-:Y:S01]  /*1e90*/  @!P4 IMAD.IADD R45, R45, 0x1, -R14.reuse ;  /* 0x000000012d2dc824 */ /* 0x100fe200078e0a0e */
[C---:B------:R-:W-:Y:S01]  /*1ea0*/  ISETP.GT.U32.AND P4, PT, R14.reuse, R57, PT ;  /* 0x000000390e00720c */ /* 0x040fe20003f84070 */
[--C-:B------:R-:W-:Y:S01]  /*1eb0*/  @!P6 IMAD.IADD R53, R53, 0x1, -R14.reuse ;  /* 0x000000013535e824 */ /* 0x100fe200078e0a0e */
[----:B------:R-:W-:Y:S01]  /*1ec0*/  ISETP.GT.U32.AND P6, PT, R14, R63, PT ;  /* 0x0000003f0e00720c */ /* 0x000fe20003fc4070 */
[--C-:B------:R-:W-:Y:S01]  /*1ed0*/  @!P3 IMAD.IADD R55, R55, 0x1, -R14.reuse ;  /* 0x000000013737b824 */ /* 0x100fe200078e0a0e */
[----:B------:R-:W-:Y:S01]  /*1ee0*/  ISETP.GE.AND P3, PT, R42, RZ, PT ;  /* 0x000000ff2a00720c */ /* 0x000fe20003f66270 */
[----:B------:R-:W-:Y:S01]  /*1ef0*/  @!P5 IMAD.IADD R61, R61, 0x1, -R14 ;  /* 0x000000013d3dd824 */ /* 0x000fe200078e0a0e */
[----:B------:R-:W-:Y:S01]  /*1f00*/  ISETP.GE.AND P5, PT, R48, RZ, PT ;  /* 0x000000ff3000720c */ /* 0x000fe20003fa6270 */
[----:B------:R-:W-:-:S02]  /*1f10*/  @!P2 IMAD.MOV R41, RZ, RZ, -R41 ;  /* 0x000000ffff29a224 */ /* 0x000fc400078e0a29 */
[----:B------:R-:W-:Y:S01]  /*1f20*/  @!P1 IMAD.MOV R45, RZ, RZ, -R45 ;  /* 0x000000ffff2d9224 */ /* 0x000fe200078e0a2d */
[----:B------:R-:W-:Y:S01]  /*1f30*/  ISETP.GT.U32.AND P1, PT, R14, R61, PT ;  /* 0x0000003d0e00720c */ /* 0x000fe20003f24070 */
[--C-:B------:R-:W-:Y:S01]  /*1f40*/  @!P0 IMAD.IADD R65, R65, 0x1, -R14.reuse ;  /* 0x0000000141418824 */ /* 0x100fe200078e0a0e */
[----:B------:R-:W-:Y:S01]  /*1f50*/  ISETP.GE.AND P0, PT, R50, RZ, PT ;  /* 0x000000ff3200720c */ /* 0x000fe20003f06270 */
[----:B------:R-:W-:Y:S01]  /*1f60*/  @!P4 IMAD.IADD R57, R57, 0x1, -R14 ;  /* 0x000000013939c824 */ /* 0x000fe200078e0a0e */
[----:B------:R-:W-:Y:S01]  /*1f70*/  ISETP.GT.U32.AND P4, PT, R14, R19, PT ;  /* 0x000000130e00720c */ /* 0x000fe20003f84070 */
[----:B------:R-:W-:-:S03]  /*1f80*/  IMAD.HI.U32 R36, R36, R38, RZ ;  /* 0x0000002624247227 */ /* 0x000fc600078e00ff */
[C---:B------:R-:W-:Y:S01]  /*1f90*/  ISETP.GT.U32.AND P2, PT, R14.reuse, R57, PT ;  /* 0x000000390e00720c */ /* 0x040fe20003f44070 */
[----:B------:R-:W-:Y:S01]  /*1fa0*/  @!P3 IMAD.MOV R43, RZ, RZ, -R43 ;  /* 0x000000ffff2bb224 */ /* 0x000fe200078e0a2b */
[----:B------:R-:W-:Y:S01]  /*1fb0*/  ISETP.GT.U32.AND P3, PT, R14, R59, PT ;  /* 0x0000003b0e00720c */ /* 0x000fe20003f64070 */
[----:B------:R-:W-:Y:S01]  /*1fc0*/  @!P6 IMAD.IADD R63, R63, 0x1, -R14 ;  /* 0x000000013f3fe824 */ /* 0x000fe200078e0a0e */
[----:B------:R-:W-:Y:S01]  /*1fd0*/  ISETP.GE.AND P6, PT, R52, RZ, PT ;  /* 0x000000ff3400720c */ /* 0x000fe20003fc6270 */
[----:B------:R-:W-:Y:S02]  /*1fe0*/  IMAD.MOV R36, RZ, RZ, -R36 ;  /* 0x000000ffff247224 */ /* 0x000fe400078e0a24 */
[----:B------:R-:W-:Y:S01]  /*1ff0*/  @!P1 IMAD.IADD R61, R61, 0x1, -R14 ;  /* 0x000000013d3d9824 */ /* 0x000fe200078e0a0e */
[----:B------:R-:W-:Y:S01]  /*2000*/  ISETP.GE.AND P1, PT, R56, RZ, PT ;  /* 0x000000ff3800720c */ /* 0x000fe20003f26270 */
[----:B------:R-:W-:Y:S01]  /*2010*/  @!P0 IMAD.MOV R49, RZ, RZ, -R49 ;  /* 0x000000ffff318224 */ /* 0x000fe200078e0a31 */
[----:B------:R-:W-:Y:S01]  /*2020*/  ISETP.GT.U32.AND P0, PT, R14, R63, PT ;  /* 0x0000003f0e00720c */ /* 0x000fe20003f04070 */
[----:B------:R-:W-:-:S02]  /*2030*/  IMAD R38, R71, R36, R38 ;  /* 0x0000002447267224 */ /* 0x000fc400078e0226 */
[--C-:B------:R-:W-:Y:S01]  /*2040*/  @!P4 IMAD.IADD R19, R19, 0x1, -R14.reuse ;  /* 0x000000011313c824 */ /* 0x100fe200078e0a0e */
[C---:B------:R-:W-:Y:S01]  /*2050*/  ISETP.GT.U32.AND P4, PT, R14.reuse, R65, PT ;  /* 0x000000410e00720c */ /* 0x040fe20003f84070 */
[----:B------:R-:W-:Y:S02]  /*2060*/  @!P5 IMAD.MOV R47, RZ, RZ, -R47 ;  /* 0x000000ffff2fd224 */ /* 0x000fe400078e0a2f */
[--C-:B------:R-:W-:Y:S01]  /*2070*/  @!P2 IMAD.IADD R57, R57, 0x1, -R14.reuse ;  /* 0x000000013939a824 */ /* 0x100fe200078e0a0e */
[----:B------:R-:W-:Y:S01]  /*2080*/  ISETP.GT.U32.AND P5, PT, R14, R19, PT ;  /* 0x000000130e00720c */ /* 0x000fe20003fa4070 */
[--C-:B------:R-:W-:Y:S01]  /*2090*/  @!P3 IMAD.IADD R59, R59, 0x1, -R14.reuse ;  /* 0x000000013b3bb824 */ /* 0x100fe200078e0a0e */
[----:B------:R-:W-:Y:S01]  /*20a0*/  ISETP.GT.U32.AND P2, PT, R71, R38, PT ;  /* 0x000000264700720c */ /* 0x000fe20003f44070 */
[----:B------:R-:W-:Y:S01]  /*20b0*/  @!P1 IMAD.MOV R55, RZ, RZ, -R55 ;  /* 0x000000ffff379224 */ /* 0x000fe200078e0a37 */
[----:B------:R-:W-:Y:S01]  /*20c0*/  ISETP.GE.AND P3, PT, R54, RZ, PT ;  /* 0x000000ff3600720c */ /* 0x000fe20003f66270 */
[----:B------:R-:W-:Y:S01]  /*20d0*/  @!P0 IMAD.IADD R63, R63, 0x1, -R14 ;  /* 0x000000013f3f8824 */ /* 0x000fe200078e0a0e */
[----:B------:R-:W-:Y:S01]  /*20e0*/  ISETP.GE.AND P1, PT, R66, RZ, PT ;  /* 0x000000ff4200720c */ /* 0x000fe20003f26270 */
[----:B------:R-:W-:Y:S01]  /*20f0*/  IMAD.SHL.U32 R17, R0, 0x2, RZ ;  /* 0x0000000200117824 */ /* 0x000fe200078e00ff */
[----:B------:R-:W-:Y:S01]  /*2100*/  ISETP.GE.AND P0, PT, R60, RZ, PT ;  /* 0x000000ff3c00720c */ /* 0x000fe20003f06270 */
[----:B------:R-:W-:-:S02]  /*2110*/  IMAD R16, R15, 0x90, RZ ;  /* 0x000000900f107824 */ /* 0x000fc400078e02ff */
[----:B------:R-:W-:Y:S01]  /*2120*/  IMAD R69, R15, 0x4, R4 ;  /* 0x000000040f457824 */ /* 0x000fe200078e0204 */
[----:B------:R-:W-:Y:S01]  /*2130*/  LOP3.LUT R15, R12, 0x1fe, R17, 0x78, !PT ;  /* 0x000001fe0c0f7812 */ /* 0x000fe200078e7811 */
[----:B------:R-:W-:Y:S01]  /*2140*/  @!P5 IMAD.IADD R19, R19, 0x1, -R14 ;  /* 0x000000011313d824 */ /* 0x000fe200078e0a0e */
[----:B------:R-:W-:Y:S01]  /*2150*/  ISETP.GE.AND P5, PT, R62, RZ, PT ;  /* 0x000000ff3e00720c */ /* 0x000fe20003fa6270 */
[----:B------:R-:W-:Y:S01]  /*2160*/  @!P2 IMAD.IADD R38, R38, 0x1, -R71 ;  /* 0x000000012626a824 */ /* 0x000fe200078e0a47 */
[----:B------:R-:W-:Y:S01]  /*2170*/  ISETP.GE.AND P2, PT, R64, RZ, PT ;  /* 0x000000ff4000720c */ /* 0x000fe20003f46270 */
[----:B------:R-:W-:Y:S01]  /*2180*/  @!P3 IMAD.MOV R53, RZ, RZ, -R53 ;  /* 0x000000ffff35b224 */ /* 0x000fe200078e0a35 */
[----:B------:R-:W-:Y:S01]  /*2190*/  LOP3.LUT R67, R16, 0x10, R17, 0x78, !PT ;  /* 0x0000001010437812 */ /* 0x000fe200078e7811 */
[----:B------:R-:W-:Y:S01]  /*21a0*/  IMAD.MOV.U32 R12, RZ, RZ, R19 ;  /* 0x000000ffff0c7224 */ /* 0x000fe200078e0013 */
[----:B------:R-:W-:Y:S01]  /*21b0*/  ISETP.GT.U32.AND P3, PT, R71, R38, PT ;  /* 0x000000264700720c */ /* 0x000fe20003f64070 */
[----:B------:R-:W-:Y:S01]  /*21c0*/  @!P0 IMAD.MOV R59, RZ, RZ, -R59 ;  /* 0x000000ffff3b8224 */ /* 0x000fe200078e0a3b */
[----:B------:R-:W-:Y:S01]  /*21d0*/  ISETP.NE.AND P0, PT, RZ, c[0x0][0x178], PT ;  /* 0x00005e00ff007a0c */ /* 0x000fe20003f05270 */
[----:B------:R-:W-:Y:S01]  /*21e0*/  @!P1 IMAD.MOV R12, RZ, RZ, -R12 ;  /* 0x000000ffff0c9224 */ /* 0x000fe200078e0a0c */
[----:B------:R-:W-:Y:S01]  /*21f0*/  ISETP.GE.AND P1, PT, R3, RZ, PT ;  /* 0x000000ff0300720c */ /* 0x000fe20003f26270 */
[----:B------:R-:W-:Y:S01]  /*2200*/  @!P4 IMAD.IADD R65, R65, 0x1, -R14 ;  /* 0x000000014141c824 */ /* 0x000fe200078e0a0e */
[----:B------:R-:W-:Y:S01]  /*2210*/  ISETP.GE.AND P4, PT, R58, RZ, PT ;  /* 0x000000ff3a00720c */ /* 0x000fe20003f86270 */
[----:B------:R-:W-:Y:S01]  /*2220*/  @!P6 IMAD.MOV R51, RZ, RZ, -R51 ;  /* 0x000000ffff33e224 */ /* 0x000fe200078e0a33 */
[----:B------:R-:W-:Y:S01]  /*2230*/  ISETP.GE.AND P6, PT, R44, RZ, PT ;  /* 0x000000ff2c00720c */ /* 0x000fe20003fc6270 */
[----:B------:R-:W-:Y:S01]  /*2240*/  IMAD.SHL.U32 R14, R0, 0x8, RZ ;  /* 0x00000008000e7824 */ /* 0x000fe200078e00ff */
[----:B------:R-:W-:Y:S01]  /*2250*/  LOP3.LUT R176, R15, 0x40, RZ, 0x3c, !PT ;  /* 0x000000400fb07812 */ /* 0x000fe200078e3cff */
[----:B------:R-:W-:-:S02]  /*2260*/  @!P5 IMAD.MOV R61, RZ, RZ, -R61 ;  /* 0x000000ffff3dd224 */ /* 0x000fc400078e0a3d */
[----:B------:R-:W-:Y:S01]  /*2270*/  @!P3 IMAD.IADD R38, R38, 0x1, -R71 ;  /* 0x000000012626b824 */ /* 0x000fe200078e0a47 */
[----:B------:R-:W-:Y:S01]  /*2280*/  LOP3.LUT R34, R14, 0x30, R17, 0x48, !PT ;  /* 0x000000300e227812 */ /* 0x000fe200078e4811 */
[----:B------:R-:W-:Y:S01]  /*2290*/  @!P2 IMAD.MOV R63, RZ, RZ, -R63 ;  /* 0x000000ffff3fa224 */ /* 0x000fe200078e0a3f */
[----:B------:R-:W-:Y:S01]  /*22a0*/  ISETP.NE.AND P3, PT, RZ, c[0x0][0x17c], PT ;  /* 0x00005f00ff007a0c */ /* 0x000fe20003f65270 */
[----:B------:R-:W-:Y:S01]  /*22b0*/  @!P1 IMAD.MOV R38, RZ, RZ, -R38 ;  /* 0x000000ffff269224 */ /* 0x000fe200078e0a26 */
[----:B------:R-:W-:Y:S01]  /*22c0*/  LOP3.LUT R17, RZ, c[0x0][0x17c], RZ, 0x33, !PT ;  /* 0x00005f00ff117a12 */ /* 0x000fe200078e33ff */
[----:B------:R-:W-:Y:S01]  /*22d0*/  @!P4 IMAD.MOV R57, RZ, RZ, -R57 ;  /* 0x000000ffff39c224 */ /* 0x000fe200078e0a39 */
[----:B------:R-:W-:Y:S01]  /*22e0*/  @!P0 LOP3.LUT R38, RZ, c[0x0][0x178], RZ, 0x33, !PT ;  /* 0x00005e00ff268a12 */ /* 0x000fe200078e33ff */
[----:B------:R-:W-:Y:S01]  /*22f0*/  @!P6 IMAD.MOV R65, RZ, RZ, -R65 ;  /* 0x000000ffff41e224 */ /* 0x000fe200078e0a41 */
[----:B------:R-:W-:Y:S01]  /*2300*/  SEL R18, R17, R18, !P3 ;  /* 0x0000001211127207 */ /* 0x000fe20005800000 */
[----:B------:R-:W-:Y:S01]  /*2310*/  IMAD.U32 R16, R69, 0x10, R34 ;  /* 0x0000001045107824 */ /* 0x000fe200078e0022 */
[C---:B------:R-:W-:Y:S01]  /*2320*/  SEL R20, R17.reuse, R20, !P3 ;  /* 0x0000001411147207 */ /* 0x040fe20005800000 */
[----:B------:R-:W-:Y:S01]  /*2330*/  IMAD R38, R38, c[0x0][0x184], RZ ;  /* 0x0000610026267a24 */ /* 0x000fe200078e02ff */
[C---:B------:R-:W-:Y:S01]  /*2340*/  SEL R21, R17.reuse, R21, !P3 ;  /* 0x0000001511157207 */ /* 0x040fe20005800000 */
[----:B------:R-:W-:Y:S01]  /*2350*/  IMAD R18, R18, c[0x0][0x190], RZ ;  /* 0x0000640012127a24 */ /* 0x000fe200078e02ff */
[C---:B------:R-:W-:Y:S01]  /*2360*/  SEL R23, R17.reuse, R23, !P3 ;  /* 0x0000001711177207 */ /* 0x040fe20005800000 */
[----:B------:R-:W-:Y:S01]  /*2370*/  IMAD R20, R20, c[0x0][0x190], RZ ;  /* 0x0000640014147a24 */ /* 0x000fe200078e02ff */
[----:B------:R-:W-:Y:S01]  /*2380*/  SEL R22, R17, R22, !P3 ;  /* 0x0000001611167207 */ /* 0x000fe20005800000 */
[----:B------:R-:W-:Y:S01]  /*2390*/  IMAD R21, R21, c[0x0][0x190], RZ ;  /* 0x0000640015157a24 */ /* 0x000fe200078e02ff */
[----:B------:R-:W-:Y:S01]  /*23a0*/  SEL R25, R17, R25, !P3 ;  /* 0x0000001911197207 */ /* 0x000fe20005800000 */
[----:B------:R-:W-:Y:S01]  /*23b0*/  IMAD R23, R23, c[0x0][0x190], RZ ;  /* 0x0000640017177a24 */ /* 0x000fe200078e02ff */
[C---:B------:R-:W-:Y:S01]  /*23c0*/  SEL R24, R17.reuse, R24, !P3 ;  /* 0x0000001811187207 */ /* 0x040fe20005800000 */
        /* <DEDUP_REMOVED lines=48> */
[----:B------:R-:W-:Y:S01]  /*26d0*/  IMAD.SHL.U32 R12, R0, 0x40, RZ ;  /* 0x00000040000c7824 */ /* 0x000fe200078e00ff */
[----:B------:R-:W-:Y:S01]  /*26e0*/  SEL R65, R17, R65, !P3 ;  /* 0x0000004111417207 */ /* 0x000fe20005800000 */
[----:B------:R-:W-:Y:S01]  /*26f0*/  IMAD R61, R61, c[0x0][0x190], RZ ;  /* 0x000064003d3d7a24 */ /* 0x000fe200078e02ff */
[----:B------:R-:W-:Y:S01]  /*2700*/  LEA R188, P1, R38, c[0x0][0x160], 0x1 ;  /* 0x0000580026bc7a11 */ /* 0x000fe200078208ff */
[----:B------:R-:W-:Y:S01]  /*2710*/  IMAD R63, R63, c[0x0][0x190], RZ ;  /* 0x000064003f3f7a24 */ /* 0x000fe200078e02ff */
[----:B------:R-:W-:Y:S01]  /*2720*/  LEA R204, P2, R18, c[0x0][0x168], 0x1 ;  /* 0x00005a0012cc7a11 */ /* 0x000fe200078408ff */
[----:B------:R-:W-:Y:S01]  /*2730*/  IMAD R54, R36, c[0x0][0x190], RZ ;  /* 0x0000640024367a24 */ /* 0x000fe200078e02ff */
[----:B------:R-:W-:Y:S01]  /*2740*/  LEA R202, P3, R20, c[0x0][0x168], 0x1 ;  /* 0x00005a0014ca7a11 */ /* 0x000fe200078608ff */
[----:B------:R-:W-:Y:S01]  /*2750*/  IMAD R65, R65, c[0x0][0x190], RZ ;  /* 0x0000640041417a24 */ /* 0x000fe200078e02ff */
[----:B------:R-:W-:Y:S01]  /*2760*/  LEA R200, P4, R21, c[0x0][0x168], 0x1 ;  /* 0x00005a0015c87a11 */ /* 0x000fe200078808ff */
[----:B------:R-:W-:Y:S01]  /*2770*/  CS2R R68, SRZ ;  /* 0x0000000000447805 */ /* 0x000fe2000001ff00 */
[----:B------:R-:W-:Y:S01]  /*2780*/  LEA R198, P5, R23, c[0x0][0x168], 0x1 ;  /* 0x00005a0017c67a11 */ /* 0x000fe200078a08ff */
[----:B------:R-:W-:Y:S01]  /*2790*/  CS2R R70, SRZ ;  /* 0x0000000000467805 */ /* 0x000fe2000001ff00 */
[----:B------:R-:W-:Y:S01]  /*27a0*/  LEA.HI.X.SX32 R189, R38, c[0x0][0x164], 0x1, P1 ;  /* 0x0000590026bd7a11 */ /* 0x000fe200008f0eff */
[----:B------:R-:W-:Y:S01]  /*27b0*/  CS2R R40, SRZ ;  /* 0x0000000000287805 */ /* 0x000fe2000001ff00 */
[----:B------:R-:W-:Y:S01]  /*27c0*/  LEA.HI.X.SX32 R205, R18, c[0x0][0x16c], 0x1, P2 ;  /* 0x00005b0012cd7a11 */ /* 0x000fe200010f0eff */
[----:B------:R-:W-:Y:S01]  /*27d0*/  CS2R R42, SRZ ;  /* 0x00000000002a7805 */ /* 0x000fe2000001ff00 */
[----:B------:R-:W-:-:S02]  /*27e0*/  LEA.HI.X.SX32 R203, R20, c[0x0][0x16c], 0x1, P3 ;  /* 0x00005b0014cb7a11 */ /* 0x000fc400018f0eff */
[----:B------:R-:W-:Y:S02]  /*27f0*/  LEA.HI.X.SX32 R201, R21, c[0x0][0x16c], 0x1, P4 ;  /* 0x00005b0015c97a11 */ /* 0x000fe400020f0eff */
[----:B------:R-:W-:Y:S02]  /*2800*/  LEA.HI.X.SX32 R199, R23, c[0x0][0x16c], 0x1, P5 ;  /* 0x00005b0017c77a11 */ /* 0x000fe400028f0eff */
[----:B------:R-:W-:Y:S02]  /*2810*/  LEA R196, P6, R22, c[0x0][0x168], 0x1 ;  /* 0x00005a0016c47a11 */ /* 0x000fe400078c08ff */
[----:B------:R-:W-:Y:S02]  /*2820*/  LEA R194, P0, R25, c[0x0][0x168], 0x1 ;  /* 0x00005a0019c27a11 */ /* 0x000fe400078008ff */
[----:B------:R-:W-:Y:S02]  /*2830*/  LEA R192, P1, R24, c[0x0][0x168], 0x1 ;  /* 0x00005a0018c07a11 */ /* 0x000fe400078208ff */
[----:B------:R-:W-:-:S02]  /*2840*/  LEA R190, P2, R27, c[0x0][0x168], 0x1 ;  /* 0x00005a001bbe7a11 */ /* 0x000fc400078408ff */
[----:B------:R-:W-:Y:S02]  /*2850*/  LEA R186, P3, R26, c[0x0][0x168], 0x1 ;  /* 0x00005a001aba7a11 */ /* 0x000fe400078608ff */
[----:B------:R-:W-:Y:S02]  /*2860*/  LEA R184, P4, R29, c[0x0][0x168], 0x1 ;  /* 0x00005a001db87a11 */ /* 0x000fe400078808ff */
[----:B------:R-:W-:Y:S02]  /*2870*/  LEA R182, P5, R28, c[0x0][0x168], 0x1 ;  /* 0x00005a001cb67a11 */ /* 0x000fe400078a08ff */
[----:B------:R-:W-:Y:S02]  /*2880*/  LEA.HI.X.SX32 R197, R22, c[0x0][0x16c], 0x1, P6 ;  /* 0x00005b0016c57a11 */ /* 0x000fe400030f0eff */
[----:B------:R-:W-:Y:S02]  /*2890*/  LEA.HI.X.SX32 R195, R25, c[0x0][0x16c], 0x1, P0 ;  /* 0x00005b0019c37a11 */ /* 0x000fe400000f0eff */
[----:B------:R-:W-:-:S02]  /*28a0*/  LEA.HI.X.SX32 R193, R24, c[0x0][0x16c], 0x1, P1 ;  /* 0x00005b0018c17a11 */ /* 0x000fc400008f0eff */
[----:B------:R-:W-:Y:S02]  /*28b0*/  LEA.HI.X.SX32 R191, R27, c[0x0][0x16c], 0x1, P2 ;  /* 0x00005b001bbf7a11 */ /* 0x000fe400010f0eff */
[----:B------:R-:W-:Y:S02]  /*28c0*/  LEA.HI.X.SX32 R187, R26, c[0x0][0x16c], 0x1, P3 ;  /* 0x00005b001abb7a11 */ /* 0x000fe400018f0eff */
[----:B------:R-:W-:Y:S02]  /*28d0*/  LEA.HI.X.SX32 R185, R29, c[0x0][0x16c], 0x1, P4 ;  /* 0x00005b001db97a11 */ /* 0x000fe400020f0eff */
[----:B------:R-:W-:Y:S02]  /*28e0*/  LEA.HI.X.SX32 R183, R28, c[0x0][0x16c], 0x1, P5 ;  /* 0x00005b001cb77a11 */ /* 0x000fe400028f0eff */
[----:B------:R-:W-:Y:S02]  /*28f0*/  LEA R156, P6, R31, c[0x0][0x168], 0x1 ;  /* 0x00005a001f9c7a11 */ /* 0x000fe400078c08ff */
[----:B------:R-:W-:-:S02]  /*2900*/  LEA R158, P0, R33, c[0x0][0x168], 0x1 ;  /* 0x00005a00219e7a11 */ /* 0x000fc400078008ff */
[----:B------:R-:W-:Y:S02]  /*2910*/  LEA R160, P1, R35, c[0x0][0x168], 0x1 ;  /* 0x00005a0023a07a11 */ /* 0x000fe400078208ff */
[----:B------:R-:W-:Y:S02]  /*2920*/  LEA R162, P2, R30, c[0x0][0x168], 0x1 ;  /* 0x00005a001ea27a11 */ /* 0x000fe400078408ff */
[----:B------:R-:W-:Y:S02]  /*2930*/  LEA R138, P3, R37, c[0x0][0x168], 0x1 ;  /* 0x00005a00258a7a11 */ /* 0x000fe400078608ff */
[----:B------:R-:W-:Y:S02]  /*2940*/  LEA R140, P4, R32, c[0x0][0x168], 0x1 ;  /* 0x00005a00208c7a11 */ /* 0x000fe400078808ff */
[----:B------:R-:W-:Y:S02]  /*2950*/  LEA R142, P5, R39, c[0x0][0x168], 0x1 ;  /* 0x00005a00278e7a11 */ /* 0x000fe400078a08ff */
[----:B------:R-:W-:-:S02]  /*2960*/  LEA.HI.X.SX32 R157, R31, c[0x0][0x16c], 0x1, P6 ;  /* 0x00005b001f9d7a11 */ /* 0x000fc400030f0eff */
[----:B------:R-:W-:Y:S02]  /*2970*/  LEA.HI.X.SX32 R159, R33, c[0x0][0x16c], 0x1, P0 ;  /* 0x00005b00219f7a11 */ /* 0x000fe400000f0eff */
[----:B------:R-:W-:Y:S02]  /*2980*/  LEA.HI.X.SX32 R161, R35, c[0x0][0x16c], 0x1, P1 ;  /* 0x00005b0023a17a11 */ /* 0x000fe400008f0eff */
[----:B------:R-:W-:Y:S02]  /*2990*/  LEA.HI.X.SX32 R163, R30, c[0x0][0x16c], 0x1, P2 ;  /* 0x00005b001ea37a11 */ /* 0x000fe400010f0eff */
[----:B------:R-:W-:Y:S02]  /*29a0*/  LEA.HI.X.SX32 R139, R37, c[0x0][0x16c], 0x1, P3 ;  /* 0x00005b00258b7a11 */ /* 0x000fe400018f0eff */
[----:B------:R-:W-:Y:S02]  /*29b0*/  LEA.HI.X.SX32 R141, R32, c[0x0][0x16c], 0x1, P4 ;  /* 0x00005b00208d7a11 */ /* 0x000fe400020f0eff */
[----:B------:R-:W-:-:S02]  /*29c0*/  LEA.HI.X.SX32 R143, R39, c[0x0][0x16c], 0x1, P5 ;  /* 0x00005b00278f7a11 */ /* 0x000fc400028f0eff */
[----:B------:R-:W-:Y:S02]  /*29d0*/  LEA R148, P6, R19, c[0x0][0x168], 0x1 ;  /* 0x00005a0013947a11 */ /* 0x000fe400078c08ff */
[----:B------:R-:W-:Y:S02]  /*29e0*/  LEA R150, P0, R34, c[0x0][0x168], 0x1 ;  /* 0x00005a0022967a11 */ /* 0x000fe400078008ff */
[----:B------:R-:W-:Y:S02]  /*29f0*/  LEA R46, P1, R45, c[0x0][0x168], 0x1 ;  /* 0x00005a002d2e7a11 */ /* 0x000fe400078208ff */
[----:B------:R-:W-:Y:S02]  /*2a00*/  LEA R48, P2, R50, c[0x0][0x168], 0x1 ;  /* 0x00005a0032307a11 */ /* 0x000fe400078408ff */
[----:B------:R-:W-:Y:S02]  /*2a10*/  LEA R128, P3, R129, c[0x0][0x168], 0x1 ;  /* 0x00005a0081807a11 */ /* 0x000fe400078608ff */
[----:B------:R-:W-:-:S02]  /*2a20*/  LEA R130, P4, R51, c[0x0][0x168], 0x1 ;  /* 0x00005a0033827a11 */ /* 0x000fc400078808ff */
[----:B------:R-:W-:Y:S02]  /*2a30*/  LEA R136, P5, R53, c[0x0][0x168], 0x1 ;  /* 0x00005a0035887a11 */ /* 0x000fe400078a08ff */
[----:B------:R-:W-:Y:S02]  /*2a40*/  LOP3.LUT R17, R0, 0x1f, RZ, 0xc0, !PT ;  /* 0x0000001f00117812 */ /* 0x000fe400078ec0ff */
[----:B------:R-:W-:Y:S02]  /*2a50*/  LEA.HI.X.SX32 R149, R19, c[0x0][0x16c], 0x1, P6 ;  /* 0x00005b0013957a11 */ /* 0x000fe400030f0eff */
[----:B------:R-:W-:Y:S01]  /*2a60*/  LEA.HI.X.SX32 R151, R34, c[0x0][0x16c], 0x1, P0 ;  /* 0x00005b0022977a11 */ /* 0x000fe200000f0eff */
[----:B------:R-:W-:Y:S01]  /*2a70*/  IMAD R175, R17, c[0x0][0x18c], RZ ;  /* 0x0000630011af7a24 */ /* 0x000fe200078e02ff */
[----:B------:R-:W-:Y:S02]  /*2a80*/  LEA.HI.X.SX32 R47, R45, c[0x0][0x16c], 0x1, P1 ;  /* 0x00005b002d2f7a11 */ /* 0x000fe400008f0eff */
[----:B------:R-:W-:-:S02]  /*2a90*/  LEA.HI.X.SX32 R49, R50, c[0x0][0x16c], 0x1, P2 ;  /* 0x00005b0032317a11 */ /* 0x000fc400010f0eff */
[----:B------:R-:W-:Y:S02]  /*2aa0*/  LEA.HI.X.SX32 R129, R129, c[0x0][0x16c], 0x1, P3 ;  /* 0x00005b0081817a11 */ /* 0x000fe400018f0eff */
[----:B------:R-:W-:Y:S02]  /*2ab0*/  LEA.HI.X.SX32 R131, R51, c[0x0][0x16c], 0x1, P4 ;  /* 0x00005b0033837a11 */ /* 0x000fe400020f0eff */
[----:B------:R-:W-:Y:S02]  /*2ac0*/  LEA.HI.X.SX32 R137, R53, c[0x0][0x16c], 0x1, P5 ;  /* 0x00005b0035897a11 */ /* 0x000fe400028f0eff */
[----:B------:R-:W-:Y:S02]  /*2ad0*/  LOP3.LUT R174, R67, 0x400, R12, 0xf8, !PT ;  /* 0x0000040043ae7812 */ /* 0x000fe400078ef80c */
[----:B------:R-:W-:Y:S02]  /*2ae0*/  LEA R59, P6, R55, c[0x0][0x168], 0x1 ;  /* 0x00005a00373b7a11 */ /* 0x000fe400078c08ff */
[----:B------:R-:W-:-:S02]  /*2af0*/  LEA R44, P0, R57, c[0x0][0x168], 0x1 ;  /* 0x00005a00392c7a11 */ /* 0x000fc400078008ff */
[----:B------:R-:W-:Y:S02]  /*2b00*/  LEA R38, P1, R52, c[0x0][0x168], 0x1 ;  /* 0x00005a0034267a11 */ /* 0x000fe400078208ff */
[----:B------:R-:W-:Y:S02]  /*2b10*/  LEA R36, P2, R61, c[0x0][0x168], 0x1 ;  /* 0x00005a003d247a11 */ /* 0x000fe400078408ff */
[----:B------:R-:W-:Y:S02]  /*2b20*/  LEA R34, P3, R63, c[0x0][0x168], 0x1 ;  /* 0x00005a003f227a11 */ /* 0x000fe400078608ff */
[----:B------:R-:W-:Y:S02]  /*2b30*/  LEA R32, P4, R54, c[0x0][0x168], 0x1 ;  /* 0x00005a0036207a11 */ /* 0x000fe400078808ff */
[----:B------:R-:W-:Y:S02]  /*2b40*/  LEA R30, P5, R65, c[0x0][0x168], 0x1 ;  /* 0x00005a00411e7a11 */ /* 0x000fe400078a08ff */
[----:B------:R-:W-:-:S02]  /*2b50*/  LOP3.LUT R177, R174, 0x20, RZ, 0x3c, !PT ;  /* 0x00000020aeb17812 */ /* 0x000fc400078e3cff */
[C---:B------:R-:W-:Y:S02]  /*2b60*/  LOP3.LUT R178, R174.reuse, 0x40, RZ, 0x3c, !PT ;  /* 0x00000040aeb27812 */ /* 0x040fe400078e3cff */
[----:B------:R-:W-:Y:S02]  /*2b70*/  LOP3.LUT R179, R174, 0x60, RZ, 0x3c, !PT ;  /* 0x00000060aeb37812 */ /* 0x000fe400078e3cff */
[----:B------:R-:W-:Y:S02]  /*2b80*/  LEA.HI.X.SX32 R62, R55, c[0x0][0x16c], 0x1, P6 ;  /* 0x00005b00373e7a11 */ /* 0x000fe400030f0eff */
[----:B------:R-:W-:Y:S02]  /*2b90*/  LEA.HI.X.SX32 R45, R57, c[0x0][0x16c], 0x1, P0 ;  /* 0x00005b00392d7a11 */ /* 0x000fe400000f0eff */
[----:B------:R-:W-:Y:S02]  /*2ba0*/  LEA.HI.X.SX32 R39, R52, c[0x0][0x16c], 0x1, P1 ;  /* 0x00005b0034277a11 */ /* 0x000fe400008f0eff */
[----:B------:R-:W-:-:S02]  /*2bb0*/  LEA.HI.X.SX32 R37, R61, c[0x0][0x16c], 0x1, P2 ;  /* 0x00005b003d257a11 */ /* 0x000fc400010f0eff */
[----:B------:R-:W-:Y:S02]  /*2bc0*/  LEA.HI.X.SX32 R35, R63, c[0x0][0x16c], 0x1, P3 ;  /* 0x00005b003f237a11 */ /* 0x000fe400018f0eff */
[----:B------:R-:W-:Y:S02]  /*2bd0*/  LEA.HI.X.SX32 R33, R54, c[0x0][0x16c], 0x1, P4 ;  /* 0x00005b0036217a11 */ /* 0x000fe400020f0eff */
[----:B------:R-:W-:Y:S02]  /*2be0*/  LEA.HI.X.SX32 R31, R65, c[0x0][0x16c], 0x1, P5 ;  /* 0x00005b00411f7a11 */ /* 0x000fe400028f0eff */
.L_x_3:
[----:B------:R-:W-:Y:S01]  /*2bf0*/  ISETP.GE.AND P0, PT, R2, UR4, PT ;  /* 0x0000000402007c0c */ /* 0x000fe2000bf06270 */
[--C-:B------:R-:W-:Y:S01]  /*2c00*/  IMAD.WIDE R18, R164, 0x2, R188.reuse ;  /* 0x00000002a4127825 */ /* 0x100fe200078e02bc */
[----:B------:R-:W-:Y:S02]  /*2c10*/  ISETP.GE.AND P1, PT, R5, UR4, PT ;  /* 0x0000000405007c0c */ /* 0x000fe4000bf26270 */
[----:B------:R-:W-:Y:S01]  /*2c20*/  ISETP.GE.AND P2, PT, R6, UR4, PT ;  /* 0x0000000406007c0c */ /* 0x000fe2000bf46270 */
[----:B------:R-:W-:Y:S01]  /*2c30*/  IMAD.WIDE R22, R171, 0x2, R188 ;  /* 0x00000002ab167825 */ /* 0x000fe200078e02bc */
[----:B------:R-:W-:-:S02]  /*2c40*/  PRMT R50, RZ, 0x7610, R50 ;  /* 0x00007610ff327816 */ /* 0x000fc40000000032 */
[----:B------:R-:W-:Y:S01]  /*2c50*/  PRMT R51, RZ, 0x7610, R51 ;  /* 0x00007610ff337816 */ /* 0x000fe20000000033 */
[----:B------:R-:W-:Y:S01]  /*2c60*/  IMAD.WIDE R24, R170, 0x2, R188 ;  /* 0x00000002aa187825 */ /* 0x000fe200078e02bc */
[----:B------:R-:W-:Y:S02]  /*2c70*/  PRMT R52, RZ, 0x7610, R52 ;  /* 0x00007610ff347816 */ /* 0x000fe40000000034 */
[----:B------:R-:W-:Y:S01]  /*2c80*/  ISETP.GE.AND P3, PT, R7, UR4, PT ;  /* 0x0000000407007c0c */ /* 0x000fe2000bf66270 */
[----:B------:R0:W2:Y:S01]  /*2c90*/  @!P0 LDG.E.U16 R50, [R18.64] ;  /* 0x0000000612328981 */ /* 0x0000a2000c1e1500 */
[----:B------:R-:W-:Y:S01]  /*2ca0*/  ISETP.GE.AND P0, PT, R8, UR4, PT ;  /* 0x0000000408007c0c */ /* 0x000fe2000bf06270 */
[----:B------:R-:W-:Y:S01]  /*2cb0*/  IMAD.WIDE R26, R169, 0x2, R188 ;  /* 0x00000002a91a7825 */ /* 0x000fe200078e02bc */
[----:B------:R-:W-:Y:S01]  /*2cc0*/  ISETP.GE.AND P4, PT, R10, UR4, PT ;  /* 0x000000040a007c0c */ /* 0x000fe2000bf86270 */
[----:B------:R1:W3:Y:S01]  /*2cd0*/  @!P1 LDG.E.U16 R51, [R22.64] ;  /* 0x0000000616339981 */ /* 0x0002e2000c1e1500 */
[----:B------:R-:W-:-:S02]  /*2ce0*/  ISETP.GE.AND P1, PT, R9, UR4, PT ;  /* 0x0000000409007c0c */ /* 0x000fc4000bf26270 */
[----:B------:R-:W-:Y:S01]  /*2cf0*/  PRMT R53, RZ, 0x7610, R53 ;  /* 0x00007610ff357816 */ /* 0x000fe20000000035 */
[----:B------:R4:W5:Y:S01]  /*2d00*/  @!P2 LDG.E.U16 R52, [R24.64] ;  /* 0x000000061834a981 */ /* 0x000962000c1e1500 */
[----:B------:R-:W-:Y:S01]  /*2d10*/  ISETP.GE.AND P2, PT, R11, UR4, PT ;  /* 0x000000040b007c0c */ /* 0x000fe2000bf46270 */
[----:B0-----:R-:W-:Y:S01]  /*2d20*/  IMAD.WIDE R18, R168, 0x2, R188 ;  /* 0x00000002a8127825 */ /* 0x001fe200078e02bc */
[----:B------:R-:W-:Y:S02]  /*2d30*/  PRMT R54, RZ, 0x7610, R54 ;  /* 0x00007610ff367816 */ /* 0x000fe40000000036 */
[----:B------:R-:W-:Y:S01]  /*2d40*/  PRMT R55, RZ, 0x7610, R55 ;  /* 0x00007610ff377816 */ /* 0x000fe20000000037 */
[----:B------:R-:W-:Y:S01]  /*2d50*/  IMAD.WIDE R20, R167, 0x2, R188 ;  /* 0x00000002a7147825 */ /* 0x000fe200078e02bc */
[----:B------:R-:W-:Y:S01]  /*2d60*/  PRMT R56, RZ, 0x7610, R56 ;  /* 0x00007610ff387816 */ /* 0x000fe20000000038 */
[----:B------:R0:W3:Y:S01]  /*2d70*/  @!P3 LDG.E.U16 R53, [R26.64] ;  /* 0x000000061a35b981 */ /* 0x0000e2000c1e1500 */
[----:B------:R-:W-:Y:S01]  /*2d80*/  PRMT R57, RZ, 0x7610, R57 ;  /* 0x00007610ff397816 */ /* 0x000fe20000000039 */
[----:B------:R-:W-:-:S02]  /*2d90*/  IMAD.WIDE R28, R166, 0x2, R188 ;  /* 0x00000002a61c7825 */ /* 0x000fc400078e02bc */
[----:B------:R0:W3:Y:S02]  /*2da0*/  @!P0 LDG.E.U16 R54, [R18.64] ;  /* 0x0000000612368981 */ /* 0x0000e4000c1e1500 */
[----:B-1----:R-:W-:Y:S02]  /*2db0*/  IMAD.WIDE R22, R165, 0x2, R188 ;  /* 0x00000002a5167825 */ /* 0x002fe400078e02bc */
[----:B------:R1:W3:Y:S04]  /*2dc0*/  @!P1 LDG.E.U16 R55, [R20.64] ;  /* 0x0000000614379981 */ /* 0x0002e8000c1e1500 */
[----:B------:R0:W3:Y:S04]  /*2dd0*/  @!P4 LDG.E.U16 R56, [R28.64] ;  /* 0x000000061c38c981 */ /* 0x0000e8000c1e1500 */
[----:B------:R1:W3:Y:S04]  /*2de0*/  @!P2 LDG.E.U16 R57, [R22.64] ;  /* 0x000000061639a981 */ /* 0x0002e8000c1e1500 */
[----:B------:R-:W-:Y:S01]  /*2df0*/  BAR.SYNC.DEFER_BLOCKING 0x0 ;  /* 0x0000000000007b1d */ /* 0x000fe20000010000 */
[----:B------:R-:W-:Y:S01]  /*2e00*/  ISETP.GE.AND P0, PT, R17, UR4, PT ;  /* 0x0000000411007c0c */ /* 0x000fe2000bf06270 */
[----:B0-----:R-:W-:-:S02]  /*2e10*/  IMAD.MOV.U32 R18, RZ, RZ, R32 ;  /* 0x000000ffff127224 */ /* 0x001fc400078e0020 */
[----:B------:R-:W-:Y:S02]  /*2e20*/  IMAD.MOV.U32 R19, RZ, RZ, R33 ;  /* 0x000000ffff137224 */ /* 0x000fe400078e0021 */
[----:B-1----:R-:W-:Y:S02]  /*2e30*/  IMAD.MOV.U32 R20, RZ, RZ, R30 ;  /* 0x000000ffff147224 */ /* 0x002fe400078e001e */
[----:B------:R-:W-:Y:S01]  /*2e40*/  IMAD.MOV.U32 R21, RZ, RZ, R31 ;  /* 0x000000ffff157224 */ /* 0x000fe200078e001f */
[----:B------:R-:W-:Y:S01]  /*2e50*/  PRMT R58, RZ, 0x7610, R58 ;  /* 0x00007610ff3a7816 */ /* 0x000fe2000000003a */
[----:B----4-:R-:W-:Y:S01]  /*2e60*/  IMAD.WIDE R24, R175, 0x2, R18 ;  /* 0x00000002af187825 */ /* 0x010fe200078e0212 */
[----:B------:R-:W-:-:S03]  /*2e70*/  PRMT R60, RZ, 0x7610, R60 ;  /* 0x00007610ff3c7816 */ /* 0x000fc6000000003c */
[----:B------:R-:W-:Y:S01]  /*2e80*/  IMAD.WIDE R26, R175, 0x2, R20 ;  /* 0x00000002af1a7825 */ /* 0x000fe200078e0214 */
[----:B------:R-:W-:-:S03]  /*2e90*/  PRMT R64, RZ, 0x7610, R64 ;  /* 0x00007610ff407816 */ /* 0x000fc60000000040 */
[----:B------:R-:W-:Y:S02]  /*2ea0*/  IMAD.MOV.U32 R28, RZ, RZ, R36 ;  /* 0x000000ffff1c7224 */ /* 0x000fe400078e0024 */
[----:B------:R-:W-:Y:S02]  /*2eb0*/  IMAD.MOV.U32 R29, RZ, RZ, R37 ;  /* 0x000000ffff1d7224 */ /* 0x000fe400078e0025 */
[----:B------:R-:W-:Y:S02]  /*2ec0*/  IMAD.MOV.U32 R30, RZ, RZ, R34 ;  /* 0x000000ffff1e7224 */ /* 0x000fe400078e0022 */
[----:B------:R-:W-:Y:S01]  /*2ed0*/  IMAD.MOV.U32 R31, RZ, RZ, R35 ;  /* 0x000000ffff1f7224 */ /* 0x000fe200078e0023 */
[----:B------:R0:W4:Y:S01]  /*2ee0*/  @!P0 LDG.E.U16 R58, [R26.64] ;  /* 0x000000061a3a8981 */ /* 0x000122000c1e1500 */
[--C-:B------:R-:W-:Y:S01]  /*2ef0*/  IMAD.MOV.U32 R23, RZ, RZ, R62.reuse ;  /* 0x000000ffff177224 */ /* 0x100fe200078e003e */
[----:B------:R-:W-:Y:S01]  /*2f00*/  PRMT R62, RZ, 0x7610, R62 ;  /* 0x00007610ff3e7816 */ /* 0x000fe2000000003e */
[----:B------:R-:W-:Y:S01]  /*2f10*/  IMAD.MOV.U32 R22, RZ, RZ, R59 ;  /* 0x000000ffff167224 */ /* 0x000fe200078e003b */
[----:B------:R1:W4:Y:S01]  /*2f20*/  @!P0 LDG.E.U16 R60, [R24.64] ;  /* 0x00000006183c8981 */ /* 0x000322000c1e1500 */
[----:B------:R-:W-:Y:S01]  /*2f30*/  IMAD.WIDE R32, R175, 0x2, R30 ;  /* 0x00000002af207825 */ /* 0x000fe200078e021e */
[----:B------:R-:W-:-:S03]  /*2f40*/  PRMT R66, RZ, 0x7610, R66 ;  /* 0x00007610ff427816 */ /* 0x000fc60000000042 */
[----:B------:R-:W-:Y:S01]  /*2f50*/  IMAD.WIDE R34, R175, 0x2, R28 ;  /* 0x00000002af227825 */ /* 0x000fe200078e021c */
[----:B------:R-:W-:Y:S01]  /*2f60*/  PRMT R132, RZ, 0x7610, R132 ;  /* 0x00007610ff847816 */ /* 0x000fe20000000084 */
[----:B------:R1:W4:Y:S02]  /*2f70*/  @!P0 LDG.E.U16 R62, [R32.64] ;  /* 0x00000006203e8981 */ /* 0x000324000c1e1500 */
[----:B0-----:R-:W-:Y:S02]  /*2f80*/  IMAD.MOV.U32 R26, RZ, RZ, R38 ;  /* 0x000000ffff1a7224 */ /* 0x001fe400078e0026 */
[----:B-1----:R-:W-:Y:S01]  /*2f90*/  IMAD.MOV.U32 R24, RZ, RZ, R44 ;  /* 0x000000ffff187224 */ /* 0x002fe200078e002c */
[----:B------:R-:W-:Y:S01]  /*2fa0*/  PRMT R134, RZ, 0x7610, R134 ;  /* 0x00007610ff867816 */ /* 0x000fe20000000086 */
[----:B------:R-:W-:Y:S01]  /*2fb0*/  IMAD.MOV.U32 R25, RZ, RZ, R45 ;  /* 0x000000ffff197224 */ /* 0x000fe200078e002d */
[----:B------:R0:W4:Y:S01]  /*2fc0*/  @!P0 LDG.E.U16 R64, [R34.64] ;  /* 0x0000000622408981 */ /* 0x000122000c1e1500 */
[----:B------:R-:W-:-:S02]  /*2fd0*/  IMAD.MOV.U32 R27, RZ, RZ, R39 ;  /* 0x000000ffff1b7224 */ /* 0x000fc400078e0027 */
[----:B------:R-:W-:-:S04]  /*2fe0*/  IMAD.WIDE R38, R175, 0x2, R24 ;  /* 0x00000002af267825 */ /* 0x000fc800078e0218 */
[C---:B------:R-:W-:Y:S01]  /*2ff0*/  IMAD.WIDE R36, R175.reuse, 0x2, R26 ;  /* 0x00000002af247825 */ /* 0x040fe200078e021a */
[----:B------:R1:W4:Y:S03]  /*3000*/  @!P0 LDG.E.U16 R132, [R38.64] ;  /* 0x0000000626848981 */ /* 0x000326000c1e1500 */
[----:B------:R-:W-:Y:S01]  /*3010*/  IMAD.WIDE R44, R175, 0x2, R22 ;  /* 0x00000002af2c7825 */ /* 0x000fe200078e0216 */
[----:B------:R1:W4:Y:S03]  /*3020*/  @!P0 LDG.E.U16 R66, [R36.64] ;  /* 0x0000000624428981 */ /* 0x000326000c1e1500 */
[----:B------:R-:W-:Y:S01]  /*3030*/  IMAD.MOV.U32 R32, RZ, RZ, R46 ;  /* 0x000000ffff207224 */ /* 0x000fe200078e002e */
[----:B------:R1:W4:Y:S01]  /*3040*/  @!P0 LDG.E.U16 R134, [R44.64] ;  /* 0x000000062c868981 */ /* 0x000322000c1e1500 */
[----:B------:R-:W-:-:S02]  /*3050*/  IMAD.MOV.U32 R33, RZ, RZ, R47 ;  /* 0x000000ffff217224 */ /* 0x000fc400078e002f */
[----:B0-----:R-:W-:Y:S02]  /*3060*/  IMAD.MOV.U32 R34, RZ, RZ, R48 ;  /* 0x000000ffff227224 */ /* 0x001fe400078e0030 */
[----:B------:R-:W-:Y:S01]  /*3070*/  IMAD.MOV.U32 R35, RZ, RZ, R49 ;  /* 0x000000ffff237224 */ /* 0x000fe200078e0031 */
[----:B------:R-:W-:Y:S01]  /*3080*/  PRMT R144, RZ, 0x7610, R144 ;  /* 0x00007610ff907816 */ /* 0x000fe20000000090 */
[C---:B-1----:R-:W-:Y:S01]  /*3090*/  IMAD.WIDE R36, R175.reuse, 0x2, R136 ;  /* 0x00000002af247825 */ /* 0x042fe200078e0288 */
[----:B------:R-:W-:Y:S02]  /*30a0*/  PRMT R146, RZ, 0x7610, R146 ;  /* 0x00007610ff927816 */ /* 0x000fe40000000092 */
[----:B------:R-:W-:Y:S01]  /*30b0*/  PRMT R152, RZ, 0x7610, R152 ;  /* 0x00007610ff987816 */ /* 0x000fe20000000098 */
[C---:B------:R-:W-:Y:S01]  /*30c0*/  IMAD.WIDE R38, R175.reuse, 0x2, R130 ;  /* 0x00000002af267825 */ /* 0x040fe200078e0282 */
[----:B------:R-:W-:Y:S01]  /*30d0*/  PRMT R154, RZ, 0x7610, R154 ;  /* 0x00007610ff9a7816 */ /* 0x000fe2000000009a */
[----:B------:R0:W4:Y:S01]  /*30e0*/  @!P0 LDG.E.U16 R144, [R36.64] ;  /* 0x0000000624908981 */ /* 0x000122000c1e1500 */
[----:B------:R-:W-:Y:S01]  /*30f0*/  PRMT R206, RZ, 0x7610, R206 ;  /* 0x00007610ffce7816 */ /* 0x000fe200000000ce */
[C---:B------:R-:W-:Y:S01]  /*3100*/  IMAD.WIDE R44, R175.reuse, 0x2, R128 ;  /* 0x00000002af2c7825 */ /* 0x040fe200078e0280 */
[----:B------:R-:W-:Y:S01]  /*3110*/  PRMT R208, RZ, 0x7610, R208 ;  /* 0x00007610ffd07816 */ /* 0x000fe200000000d0 */
[----:B------:R1:W4:Y:S02]  /*3120*/  @!P0 LDG.E.U16 R146, [R38.64] ;  /* 0x0000000626928981 */ /* 0x000324000c1e1500 */
[C---:B------:R-:W-:Y:S01]  /*3130*/  IMAD.WIDE R46, R175.reuse, 0x2, R34 ;  /* 0x00000002af2e7825 */ /* 0x040fe200078e0222 */
[----:B------:R-:W-:Y:S01]  /*3140*/  PRMT R210, RZ, 0x7610, R210 ;  /* 0x00007610ffd27816 */ /* 0x000fe200000000d2 */
[----:B------:R1:W4:Y:S02]  /*3150*/  @!P0 LDG.E.U16 R152, [R44.64] ;  /* 0x000000062c988981 */ /* 0x000324000c1e1500 */
[C---:B------:R-:W-:Y:S01]  /*3160*/  IMAD.WIDE R48, R175.reuse, 0x2, R32 ;  /* 0x00000002af307825 */ /* 0x040fe200078e0220 */
[----:B------:R-:W-:Y:S01]  /*3170*/  PRMT R212, RZ, 0x7610, R212 ;  /* 0x00007610ffd47816 */ /* 0x000fe200000000d4 */
[----:B------:R1:W4:Y:S01]  /*3180*/  @!P0 LDG.E.U16 R154, [R46.64] ;  /* 0x000000062e9a8981 */ /* 0x000322000c1e1500 */
[----:B------:R-:W-:Y:S01]  /*3190*/  PRMT R214, RZ, 0x7610, R214 ;  /* 0x00007610ffd67816 */ /* 0x000fe200000000d6 */
[C---:B0-----:R-:W-:Y:S01]  /*31a0*/  IMAD.WIDE R36, R175.reuse, 0x2, R150 ;  /* 0x00000002af247825 */ /* 0x041fe200078e0296 */
[----:B------:R-:W-:Y:S01]  /*31b0*/  PRMT R216, RZ, 0x7610, R216 ;  /* 0x00007610ffd87816 */ /* 0x000fe200000000d8 */
[----:B------:R0:W4:Y:S02]  /*31c0*/  @!P0 LDG.E.U16 R206, [R48.64] ;  /* 0x0000000630ce8981 */ /* 0x000124000c1e1500 */
[C---:B-1----:R-:W-:Y:S01]  /*31d0*/  IMAD.WIDE R38, R175.reuse, 0x2, R148 ;  /* 0x00000002af267825 */ /* 0x042fe200078e0294 */
[----:B------:R-:W-:Y:S01]  /*31e0*/  PRMT R226, RZ, 0x7610, R226 ;  /* 0x00007610ffe27816 */ /* 0x000fe200000000e2 */
[----:B------:R1:W4:Y:S02]  /*31f0*/  @!P0 LDG.E.U16 R208, [R36.64] ;  /* 0x0000000624d08981 */ /* 0x000324000c1e1500 */
[C---:B------:R-:W-:Y:S01]  /*3200*/  IMAD.WIDE R44, R175.reuse, 0x2, R142 ;  /* 0x00000002af2c7825 */ /* 0x040fe200078e028e */
[----:B------:R-:W-:Y:S01]  /*3210*/  PRMT R224, RZ, 0x7610, R224 ;  /* 0x00007610ffe07816 */ /* 0x000fe200000000e0 */
[----:B------:R1:W4:Y:S02]  /*3220*/  @!P0 LDG.E.U16 R210, [R38.64] ;  /* 0x0000000626d28981 */ /* 0x000324000c1e1500 */
[C---:B------:R-:W-:Y:S01]  /*3230*/  IMAD.WIDE R46, R175.reuse, 0x2, R140 ;  /* 0x00000002af2e7825 */ /* 0x040fe200078e028c */
[----:B------:R-:W-:Y:S01]  /*3240*/  PRMT R222, RZ, 0x7610, R222 ;  /* 0x00007610ffde7816 */ /* 0x000fe200000000de */
[----:B------:R1:W4:Y:S02]  /*3250*/  @!P0 LDG.E.U16 R212, [R44.64] ;  /* 0x000000062cd48981 */ /* 0x000324000c1e1500 */
[C---:B0-----:R-:W-:Y:S01]  /*3260*/  IMAD.WIDE R48, R175.reuse, 0x2, R138 ;  /* 0x00000002af307825 */ /* 0x041fe200078e028a */
[----:B------:R-:W-:Y:S01]  /*3270*/  PRMT R220, RZ, 0x7610, R220 ;  /* 0x00007610ffdc7816 */ /* 0x000fe200000000dc */
[----:B------:R0:W4:Y:S01]  /*3280*/  @!P0 LDG.E.U16 R214, [R46.64] ;  /* 0x000000062ed68981 */ /* 0x000122000c1e1500 */
[----:B------:R-:W-:Y:S01]  /*3290*/  PRMT R218, RZ, 0x7610, R218 ;  /* 0x00007610ffda7816 */ /* 0x000fe200000000da */
[----:B-1----:R-:W-:-:S02]  /*32a0*/  IMAD.WIDE R36, R175, 0x2, R162 ;  /* 0x00000002af247825 */ /* 0x002fc400078e02a2 */
        /* <DEDUP_REMOVED lines=9> */
[----:B------:R0:W4:Y:S02]  /*3340*/  @!P0 LDG.E.U16 R222, [R44.64] ;  /* 0x000000062cde8981 */ /* 0x000124000c1e1500 */
[C---:B-1----:R-:W-:Y:S01]  /*3350*/  IMAD.WIDE R48, R175.reuse, 0x2, R182 ;  /* 0x00000002af307825 */ /* 0x042fe200078e02b6 */
[----:B------:R-:W-:Y:S01]  /*3360*/  PRMT R234, RZ, 0x7610, R234 ;  /* 0x00007610ffea7816 */ /* 0x000fe200000000ea */
[----:B------:R1:W4:Y:S01]  /*3370*/  @!P0 LDG.E.U16 R220, [R46.64] ;  /* 0x000000062edc8981 */ /* 0x000322000c1e1500 */
[----:B------:R-:W-:Y:S01]  /*3380*/  PRMT R236, RZ, 0x7610, R236 ;  /* 0x00007610ffec7816 */ /* 0x000fe200000000ec */
[----:B------:R-:W-:-:S02]  /*3390*/  IMAD.WIDE R36, R175, 0x2, R184 ;  /* 0x00000002af247825 */ /* 0x000fc400078e02b8 */
        /* <DEDUP_REMOVED lines=12> */
[----:B------:R1:W4:Y:S01]  /*3460*/  @!P0 LDG.E.U16 R234, [R46.64] ;  /* 0x000000062eea8981 */ /* 0x000322000c1e1500 */
[----:B------:R-:W-:Y:S01]  /*3470*/  PRMT R246, RZ, 0x7610, R246 ;  /* 0x00007610fff67816 */ /* 0x000fe200000000f6 */
[----:B------:R-:W-:-:S02]  /*3480*/  IMAD.WIDE R36, R175, 0x2, R196 ;  /* 0x00000002af247825 */ /* 0x000fc400078e02c4 */
[----:B------:R1:W4:Y:S02]  /*3490*/  @!P0 LDG.E.U16 R236, [R48.64] ;  /* 0x0000000630ec8981 */ /* 0x000324000c1e1500 */
[C---:B0-----:R-:W-:Y:S02]  /*34a0*/  IMAD.WIDE R38, R175.reuse, 0x2, R198 ;  /* 0x00000002af267825 */ /* 0x041fe400078e02c6 */
[----:B------:R-:W4:Y:S02]  /*34b0*/  @!P0 LDG.E.U16 R238, [R36.64] ;  /* 0x0000000624ee8981 */ /* 0x000f24000c1e1500 */
[C---:B-1----:R-:W-:Y:S02]  /*34c0*/  IMAD.WIDE R44, R175.reuse, 0x2, R200 ;  /* 0x00000002af2c7825 */ /* 0x042fe400078e02c8 */
[----:B------:R-:W4:Y:S02]  /*34d0*/  @!P0 LDG.E.U16 R240, [R38.64] ;  /* 0x0000000626f08981 */ /* 0x000f24000c1e1500 */
[----:B------:R-:W-:-:S02]  /*34e0*/  IMAD.WIDE R46, R175, 0x2, R202 ;  /* 0x00000002af2e7825 */ /* 0x000fc400078e02ca */
[----:B------:R-:W4:Y:S02]  /*34f0*/  @!P0 LDG.E.U16 R242, [R44.64] ;  /* 0x000000062cf28981 */ /* 0x000f24000c1e1500 */
[----:B------:R-:W-:Y:S02]  /*3500*/  IMAD.WIDE R48, R175, 0x2, R204 ;  /* 0x00000002af307825 */ /* 0x000fe400078e02cc */
[----:B------:R-:W4:Y:S04]  /*3510*/  @!P0 LDG.E.U16 R244, [R46.64] ;  /* 0x000000062ef48981 */ /* 0x000f28000c1e1500 */
[----:B------:R-:W4:Y:S04]  /*3520*/  @!P0 LDG.E.U16 R246, [R48.64] ;  /* 0x0000000630f68981 */ /* 0x000f28000c1e1500 */
[----:B--2---:R-:W-:Y:S04]  /*3530*/  STS.U16 [R15+0x4000], R50 ;  /* 0x004000320f007388 */ /* 0x004fe80000000400 */
[----:B-----5:R-:W-:Y:S04]  /*3540*/  STS.U16 [R15+0x4400], R52 ;  /* 0x004400340f007388 */ /* 0x020fe80000000400 */
[----:B---3--:R-:W-:Y:S04]  /*3550*/  STS.U16 [R15+0x4800], R54 ;  /* 0x004800360f007388 */ /* 0x008fe80000000400 */
[----:B------:R-:W-:Y:S04]  /*3560*/  STS.U16 [R15+0x4c00], R56 ;  /* 0x004c00380f007388 */ /* 0x000fe80000000400 */
[----:B------:R-:W-:Y:S04]  /*3570*/  STS.U16 [R176+0x4200], R51 ;  /* 0x00420033b0007388 */ /* 0x000fe80000000400 */
[----:B------:R-:W-:Y:S04]  /*3580*/  STS.U16 [R176+0x4600], R53 ;  /* 0x00460035b0007388 */ /* 0x000fe80000000400 */
[----:B------:R-:W-:Y:S04]  /*3590*/  STS.U16 [R176+0x4a00], R55 ;  /* 0x004a0037b0007388 */ /* 0x000fe80000000400 */
[----:B------:R-:W-:Y:S04]  /*35a0*/  STS.U16 [R176+0x4e00], R57 ;  /* 0x004e0039b0007388 */ /* 0x000fe80000000400 */
[----:B----4-:R-:W-:Y:S04]  /*35b0*/  STS.U16 [R15], R58 ;  /* 0x0000003a0f007388 */ /* 0x010fe80000000400 */
[----:B------:R-:W-:Y:S04]  /*35c0*/  STS.U16 [R15+0x200], R60 ;  /* 0x0002003c0f007388 */ /* 0x000fe80000000400 */
        /* <DEDUP_REMOVED lines=30> */
[----:B------:R-:W-:Y:S06]  /*37b0*/  BAR.SYNC.DEFER_BLOCKING 0x0 ;  /* 0x0000000000007b1d */ /* 0x000fec0000010000 */
[----:B------:R-:W-:Y:S04]  /*37c0*/  LDSM.16.MT88.4 R152, [R174+0x4000] ;  /* 0x00400000ae98783b */ /* 0x000fe80000004200 */
[----:B------:R-:W0:Y:S04]  /*37d0*/  LDSM.16.M88.4 R60, [R16] ;  /* 0x00000000103c783b */ /* 0x000e280000000200 */
[----:B------:R-:W1:Y:S04]  /*37e0*/  LDSM.16.M88.4 R56, [R16+0x1000] ;  /* 0x001000001038783b */ /* 0x000e680000000200 */
[----:B------:R-:W2:Y:S04]  /*37f0*/  LDSM.16.M88.4 R52, [R16+0x2000] ;  /* 0x002000001034783b */ /* 0x000ea80000000200 */
[----:B------:R-:W3:Y:S04]  /*3800*/  LDSM.16.M88.4 R48, [R16+0x3000] ;  /* 0x003000001030783b */ /* 0x000ee80000000200 */
[----:B------:R-:W4:Y:S04]  /*3810*/  LDSM.16.MT88.4 R44, [R179+0x4000] ;  /* 0x00400000b32c783b */ /* 0x000f280000004200 */
[----:B------:R-:W5:Y:S04]  /*3820*/  LDSM.16.MT88.4 R36, [R174+0x4800] ;  /* 0x00480000ae24783b */ /* 0x000f680000004200 */
[----:B------:R-:W3:Y:S04]  /*3830*/  LDSM.16.MT88.4 R144, [R177+0x4000] ;  /* 0x00400000b190783b */ /* 0x000ee80000004200 */
[----:B------:R-:W4:Y:S04]  /*3840*/  LDSM.16.MT88.4 R132, [R178+0x4000] ;  /* 0x00400000b284783b */ /* 0x000f280000004200 */
[----:B------:R-:W4:Y:S01]  /*3850*/  LDSM.16.MT88.4 R64, [R177+0x4800] ;  /* 0x00480000b140783b */ /* 0x000f220000004200 */
[C---:B0-----:R-:W-:Y:S08]  /*3860*/  HMMA.16816.F32 R124, R152.reuse, R60, R124 ;  /* 0x0000003c987c723c */ /* 0x041ff0000000187c */
[C---:B-1----:R-:W-:Y:S08]  /*3870*/  HMMA.16816.F32 R120, R152.reuse, R56, R120 ;  /* 0x000000389878723c */ /* 0x042ff00000001878 */
[C---:B--2---:R-:W-:Y:S08]  /*3880*/  HMMA.16816.F32 R116, R152.reuse, R52, R116 ;  /* 0x000000349874723c */ /* 0x044ff00000001874 */
[----:B---3--:R-:W-:Y:S08]  /*3890*/  HMMA.16816.F32 R112, R152, R48, R112 ;  /* 0x000000309870723c */ /* 0x008ff00000001870 */
[C---:B----4-:R-:W-:Y:S08]  /*38a0*/  HMMA.16816.F32 R76, R44.reuse, R60, R76 ;  /* 0x0000003c2c4c723c */ /* 0x050ff0000000184c */
[C---:B------:R-:W-:Y:S08]  /*38b0*/  HMMA.16816.F32 R72, R44.reuse, R56, R72 ;  /* 0x000000382c48723c */ /* 0x040ff00000001848 */
[C---:B------:R-:W-:Y:S08]  /*38c0*/  HMMA.16816.F32 R68, R44.reuse, R52, R68 ;  /* 0x000000342c44723c */ /* 0x040ff00000001844 */
[----:B------:R-:W-:Y:S01]  /*38d0*/  HMMA.16816.F32 R40, R44, R48, R40 ;  /* 0x000000302c28723c */ /* 0x000fe20000001828 */
[----:B------:R-:W0:Y:S07]  /*38e0*/  LDSM.16.MT88.4 R44, [R178+0x4800] ;  /* 0x00480000b22c783b */ /* 0x000e2e0000004200 */
[C---:B-----5:R-:W-:Y:S08]  /*38f0*/  HMMA.16816.F32 R124, R36.reuse, R62, R124 ;  /* 0x0000003e247c723c */ /* 0x060ff0000000187c */
[C---:B------:R-:W-:Y:S08]  /*3900*/  HMMA.16816.F32 R120, R36.reuse, R58, R120 ;  /* 0x0000003a2478723c */ /* 0x040ff00000001878 */
[C---:B------:R-:W-:Y:S08]  /*3910*/  HMMA.16816.F32 R116, R36.reuse, R54, R116 ;  /* 0x000000362474723c */ /* 0x040ff00000001874 */
[----:B------:R-:W-:Y:S01]  /*3920*/  HMMA.16816.F32 R112, R36, R50, R112 ;  /* 0x000000322470723c */ /* 0x000fe20000001870 */
[----:B------:R-:W1:Y:S07]  /*3930*/  LDSM.16.MT88.4 R36, [R179+0x4800] ;  /* 0x00480000b324783b */ /* 0x000e6e0000004200 */
[C---:B------:R-:W-:Y:S08]  /*3940*/  HMMA.16816.F32 R108, R144.reuse, R60, R108 ;  /* 0x0000003c906c723c */ /* 0x040ff0000000186c */
[C---:B------:R-:W-:Y:S08]  /*3950*/  HMMA.16816.F32 R104, R144.reuse, R56, R104 ;  /* 0x000000389068723c */ /* 0x040ff00000001868 */
[C---:B------:R-:W-:Y:S08]  /*3960*/  HMMA.16816.F32 R100, R144.reuse, R52, R100 ;  /* 0x000000349064723c */ /* 0x040ff00000001864 */
[----:B------:R-:W-:Y:S08]  /*3970*/  HMMA.16816.F32 R96, R144, R48, R96 ;  /* 0x000000309060723c */ /* 0x000ff00000001860 */
[C---:B------:R-:W-:Y:S08]  /*3980*/  HMMA.16816.F32 R92, R132.reuse, R60, R92 ;  /* 0x0000003c845c723c */ /* 0x040ff0000000185c */
[C---:B------:R-:W-:Y:S08]  /*3990*/  HMMA.16816.F32 R88, R132.reuse, R56, R88 ;  /* 0x000000388458723c */ /* 0x040ff00000001858 */
[C---:B------:R-:W-:Y:S08]  /*39a0*/  HMMA.16816.F32 R84, R132.reuse, R52, R84 ;  /* 0x000000348454723c */ /* 0x040ff00000001854 */
[----:B------:R-:W-:Y:S01]  /*39b0*/  HMMA.16816.F32 R80, R132, R48, R80 ;  /* 0x000000308450723c */ /* 0x000fe20000001850 */
[----:B------:R-:W-:-:S04]  /*39c0*/  IADD3 R180, R180, -0x1, RZ ;  /* 0xffffffffb4b47810 */ /* 0x000fc80007ffe0ff */
[----:B------:R-:W-:Y:S01]  /*39d0*/  ISETP.NE.U32.AND P0, PT, R180, RZ, PT ;  /* 0x000000ffb400720c */ /* 0x000fe20003f05070 */
[C---:B------:R-:W-:Y:S01]  /*39e0*/  IMAD.WIDE R34, R173.reuse, 0x2, R34 ;  /* 0x00000002ad227825 */ /* 0x040fe200078e0222 */
[----:B------:R-:W-:Y:S01]  /*39f0*/  UIADD3 UR4, UR4, -0x20, URZ ;  /* 0xffffffe004047890 */ /* 0x000fe2000fffe03f */
[----:B------:R-:W-:Y:S02]  /*3a00*/  HMMA.16816.F32 R108, R64, R62, R108 ;  /* 0x0000003e406c723c */ /* 0x000fe4000000186c */
[----:B------:R-:W-:-:S04]  /*3a10*/  IMAD.WIDE R32, R173, 0x2, R32 ;  /* 0x00000002ad207825 */ /* 0x000fc800078e0220 */
[C---:B------:R-:W-:Y:S02]  /*3a20*/  IMAD.WIDE R30, R173.reuse, 0x2, R30 ;  /* 0x00000002ad1e7825 */ /* 0x040fe400078e021e */
        /* <DEDUP_REMOVED lines=8> */
[----:B------:R-:W-:Y:S02]  /*3ab0*/  IMAD.WIDE R20, R173, 0x2, R20 ;  /* 0x00000002ad147825 */ /* 0x000fe400078e0214 */
[C---:B0-----:R-:W-:Y:S02]  /*3ac0*/  HMMA.16816.F32 R92, R44.reuse, R62, R92 ;  /* 0x0000003e2c5c723c */ /* 0x041fe4000000185c */
[----:B------:R-:W-:Y:S02]  /*3ad0*/  IMAD.MOV.U32 R48, RZ, RZ, R34 ;  /* 0x000000ffff307224 */ /* 0x000fe400078e0022 */
[----:B------:R-:W-:Y:S02]  /*3ae0*/  IMAD.MOV.U32 R49, RZ, RZ, R35 ;  /* 0x000000ffff317224 */ /* 0x000fe400078e0023 */
[----:B------:R-:W-:Y:S02]  /*3af0*/  IMAD.MOV.U32 R34, RZ, RZ, R30 ;  /* 0x000000ffff227224 */ /* 0x000fe400078e001e */
[----:B------:R-:W-:Y:S01]  /*3b00*/  HMMA.16816.F32 R88, R44, R58, R88 ;  /* 0x0000003a2c58723c */ /* 0x000fe20000001858 */
[----:B------:R-:W-:-:S02]  /*3b10*/  IMAD.MOV.U32 R35, RZ, RZ, R31 ;  /* 0x000000ffff237224 */ /* 0x000fc400078e001f */
[----:B------:R-:W-:-:S05]  /*3b20*/  IMAD.WIDE R204, R173, 0x2, R204 ;  /* 0x00000002adcc7825 */ /* 0x000fca00078e02cc */
[----:B------:R-:W-:Y:S01]  /*3b30*/  HMMA.16816.F32 R84, R44, R54, R84 ;  /* 0x000000362c54723c */ /* 0x000fe20000001854 */
[----:B------:R-:W-:-:S04]  /*3b40*/  IMAD.WIDE R202, R173, 0x2, R202 ;  /* 0x00000002adca7825 */ /* 0x000fc800078e02ca */
[----:B------:R-:W-:-:S03]  /*3b50*/  IMAD.WIDE R200, R173, 0x2, R200 ;  /* 0x00000002adc87825 */ /* 0x000fc600078e02c8 */
[----:B------:R-:W-:Y:S01]  /*3b60*/  HMMA.16816.F32 R80, R44, R50, R80 ;  /* 0x000000322c50723c */ /* 0x000fe20000001850 */
[----:B------:R-:W-:-:S04]  /*3b70*/  IMAD.WIDE R198, R173, 0x2, R198 ;  /* 0x00000002adc67825 */ /* 0x000fc800078e02c6 */
[----:B------:R-:W-:-:S03]  /*3b80*/  IMAD.WIDE R196, R173, 0x2, R196 ;  /* 0x00000002adc47825 */ /* 0x000fc600078e02c4 */
[----:B-1----:R-:W-:Y:S01]  /*3b90*/  HMMA.16816.F32 R76, R36, R62, R76 ;  /* 0x0000003e244c723c */ /* 0x002fe2000000184c */
[----:B------:R-:W-:Y:S02]  /*3ba0*/  IMAD.MOV.U32 R46, RZ, RZ, R32 ;  /* 0x000000ffff2e7224 */ /* 0x000fe400078e0020 */
[----:B------:R-:W-:Y:S02]  /*3bb0*/  IMAD.MOV.U32 R47, RZ, RZ, R33 ;  /* 0x000000ffff2f7224 */ /* 0x000fe400078e0021 */
[----:B------:R-:W-:-:S03]  /*3bc0*/  IMAD.WIDE R194, R173, 0x2, R194 ;  /* 0x00000002adc27825 */ /* 0x000fc600078e02c2 */
[----:B------:R-:W-:Y:S01]  /*3bd0*/  HMMA.16816.F32 R72, R36, R58, R72 ;  /* 0x0000003a2448723c */ /* 0x000fe20000001848 */
[----:B------:R-:W-:-:S04]  /*3be0*/  IMAD.WIDE R192, R173, 0x2, R192 ;  /* 0x00000002adc07825 */ /* 0x000fc800078e02c0 */
[----:B------:R-:W-:-:S03]  /*3bf0*/  IMAD.WIDE R190, R173, 0x2, R190 ;  /* 0x00000002adbe7825 */ /* 0x000fc600078e02be */
[----:B------:R-:W-:Y:S01]  /*3c00*/  HMMA.16816.F32 R68, R36, R54, R68 ;  /* 0x000000362444723c */ /* 0x000fe20000001844 */
[----:B------:R-:W-:-:S04]  /*3c10*/  IMAD.WIDE R186, R173, 0x2, R186 ;  /* 0x00000002adba7825 */ /* 0x000fc800078e02ba */
[----:B------:R-:W-:-:S03]  /*3c20*/  IMAD.WIDE R184, R173, 0x2, R184 ;  /* 0x00000002adb87825 */ /* 0x000fc600078e02b8 */
[----:B------:R-:W-:Y:S01]  /*3c30*/  HMMA.16816.F32 R40, R36, R50, R40 ;  /* 0x000000322428723c */ /* 0x000fe20000001828 */
[----:B------:R-:W-:-:S04]  /*3c40*/  IMAD.WIDE R182, R173, 0x2, R182 ;  /* 0x00000002adb67825 */ /* 0x000fc800078e02b6 */
        /* <DEDUP_REMOVED lines=12> */
[----:B------:R-:W-:Y:S02]  /*3d10*/  IMAD.MOV.U32 R59, RZ, RZ, R22 ;  /* 0x000000ffff3b7224 */ /* 0x000fe400078e0016 */
[----:B------:R-:W-:Y:S02]  /*3d20*/  IMAD.MOV.U32 R62, RZ, RZ, R23 ;  /* 0x000000ffff3e7224 */ /* 0x000fe400078e0017 */
[----:B------:R-:W-:Y:S02]  /*3d30*/  IMAD.MOV.U32 R44, RZ, RZ, R24 ;  /* 0x000000ffff2c7224 */ /* 0x000fe400078e0018 */
[----:B------:R-:W-:Y:S02]  /*3d40*/  IMAD.MOV.U32 R45, RZ, RZ, R25 ;  /* 0x000000ffff2d7224 */ /* 0x000fe400078e0019 */
[----:B------:R-:W-:Y:S02]  /*3d50*/  IMAD.MOV.U32 R38, RZ, RZ, R26 ;  /* 0x000000ffff267224 */ /* 0x000fe400078e001a */
[----:B------:R-:W-:-:S02]  /*3d60*/  IMAD.MOV.U32 R39, RZ, RZ, R27 ;  /* 0x000000ffff277224 */ /* 0x000fc400078e001b */
[----:B------:R-:W-:Y:S02]  /*3d70*/  IMAD.MOV.U32 R36, RZ, RZ, R28 ;  /* 0x000000ffff247224 */ /* 0x000fe400078e001c */
[----:B------:R-:W-:Y:S02]  /*3d80*/  IMAD.MOV.U32 R37, RZ, RZ, R29 ;  /* 0x000000ffff257224 */ /* 0x000fe400078e001d */
[----:B------:R-:W-:-:S04]  /*3d90*/  IMAD.WIDE R188, R172, 0x2, R188 ;  /* 0x00000002acbc7825 */ /* 0x000fc800078e02bc */
[----:B------:R-:W-:Y:S02]  /*3da0*/  IMAD.MOV.U32 R32, RZ, RZ, R18 ;  /* 0x000000ffff207224 */ /* 0x000fe400078e0012 */
[----:B------:R-:W-:Y:S02]  /*3db0*/  IMAD.MOV.U32 R33, RZ, RZ, R19 ;  /* 0x000000ffff217224 */ /* 0x000fe400078e0013 */
[----:B------:R-:W-:Y:S02]  /*3dc0*/  IMAD.MOV.U32 R30, RZ, RZ, R20 ;  /* 0x000000ffff1e7224 */ /* 0x000fe400078e0014 */
[----:B------:R-:W-:Y:S01]  /*3dd0*/  IMAD.MOV.U32 R31, RZ, RZ, R21 ;  /* 0x000000ffff1f7224 */ /* 0x000fe200078e0015 */
[----:B------:R-:W-:Y:S01]  /*3de0*/  @!P0 CALL.REL.NOINC `(.L_x_2) ;  /* 0x0000001000008944 */ /* 0x000fe20003c00000 */
[----:B------:R-:W-:Y:S05]  /*3df0*/  BRA `(.L_x_3) ;  /* 0xffffedf000007947 */ /* 0x000fea000383ffff */
.L_x_2:
[----:B------:R-:W-:Y:S02]  /*3e00*/  F2FP.PACK_AB R6, R75, R79 ;  /* 0x0000004f4b06723e */ /* 0x000fe400000000ff */
[----:B------:R-:W-:Y:S02]  /*3e10*/  F2FP.PACK_AB R8, R91, R95 ;  /* 0x0000005f5b08723e */ /* 0x000fe400000000ff */
[----:B------:R-:W-:-:S02]  /*3e20*/  F2FP.PACK_AB R10, R107, R111 ;  /* 0x0000006f6b0a723e */ /* 0x000fc400000000ff */
[----:B------:R-:W-:Y:S02]  /*3e30*/  F2FP.PACK_AB R16, R123, R127 ;  /* 0x0000007f7b10723e */ /* 0x000fe400000000ff */
[----:B------:R-:W-:Y:S02]  /*3e40*/  F2FP.PACK_AB R18, R73, R77 ;  /* 0x0000004d4912723e */ /* 0x000fe400000000ff */
[----:B------:R-:W-:Y:S02]  /*3e50*/  F2FP.PACK_AB R20, R89, R93 ;  /* 0x0000005d5914723e */ /* 0x000fe400000000ff */
        /* <DEDUP_REMOVED lines=26> */
.L_x_1:
[C---:B------:R-:W-:Y:S01]  /*4000*/  IMAD.SHL.U32 R5, R0.reuse, 0x4, RZ ;  /* 0x0000000400057824 */ /* 0x040fe200078e00ff */
[----:B------:R-:W-:Y:S01]  /*4010*/  SHF.R.S32.HI R26, RZ, 0x4, R0 ;  /* 0x00000004ff1a7819 */ /* 0x000fe20000011400 */
[----:B------:R-:W-:Y:S01]  /*4020*/  IMAD.SHL.U32 R15, R0, 0x10, RZ ;  /* 0x00000010000f7824 */ /* 0x000fe200078e00ff */
[----:B------:R-:W-:Y:S01]  /*4030*/  BAR.SYNC.DEFER_BLOCKING 0x0 ;  /* 0x0000000000007b1d */ /* 0x000fe20000010000 */
[----:B------:R-:W-:Y:S01]  /*4040*/  IMAD R35, R3, c[0x0][0x194], RZ ;  /* 0x0000650003237a24 */ /* 0x000fe200078e02ff */
[----:B------:R-:W-:Y:S01]  /*4050*/  LOP3.LUT R5, R5, 0x38, RZ, 0xc0, !PT ;  /* 0x0000003805057812 */ /* 0x000fe200078ec0ff */
[----:B------:R-:W-:Y:S01]  /*4060*/  IMAD.MOV.U32 R42, RZ, RZ, c[0x0][0x198] ;  /* 0x00006600ff2a7624 */ /* 0x000fe200078e00ff */
[----:B------:R-:W-:-:S02]  /*4070*/  LOP3.LUT R27, R15, 0x30, RZ, 0xc0, !PT ;  /* 0x000000300f1b7812 */ /* 0x000fc400078ec0ff */
[----:B------:R-:W-:Y:S01]  /*4080*/  ISETP.GE.AND P0, PT, R3, c[0x0][0x178], PT ;  /* 0x00005e0003007a0c */ /* 0x000fe20003f06270 */
[----:B------:R-:W-:Y:S01]  /*4090*/  IMAD R15, R4, 0x20, R5 ;  /* 0x00000020040f7824 */ /* 0x000fe200078e0205 */
[----:B------:R-:W-:Y:S02]  /*40a0*/  SHF.R.S32.HI R5, RZ, 0x2, R0 ;  /* 0x00000002ff057819 */ /* 0x000fe40000011400 */
[----:B------:R-:W-:Y:S02]  /*40b0*/  SGXT R4, R26, 0x1 ;  /* 0x000000011a04781a */ /* 0x000fe40000000200 */
[----:B------:R-:W-:Y:S02]  /*40c0*/  LOP3.LUT R29, R27, 0x380, R14, 0xf8, !PT ;  /* 0x000003801b1d7812 */ /* 0x000fe400078ef80e */
[----:B------:R-:W-:Y:S02]  /*40d0*/  SGXT R14, R5, 0x1 ;  /* 0x00000001050e781a */ /* 0x000fe40000000200 */
[----:B------:R-:W-:-:S02]  /*40e0*/  LOP3.LUT R5, R4, 0x2040, RZ, 0xc0, !PT ;  /* 0x0000204004057812 */ /* 0x000fc400078ec0ff */
[----:B------:R-:W-:Y:S02]  /*40f0*/  SHF.R.S32.HI R26, RZ, 0x3, R0 ;  /* 0x00000003ff1a7819 */ /* 0x000fe40000011400 */
[----:B------:R-:W-:Y:S02]  /*4100*/  LOP3.LUT R12, R5, 0x40, R12, 0x78, !PT ;  /* 0x00000040050c7812 */ /* 0x000fe400078e780c */
[----:B------:R-:W-:Y:S02]  /*4110*/  SHF.R.U32.HI R27, RZ, 0x1, R0 ;  /* 0x00000001ff1b7819 */ /* 0x000fe40000011600 */
[----:B------:R-:W-:Y:S01]  /*4120*/  SGXT R0, R26, 0x1 ;  /* 0x000000011a00781a */ /* 0x000fe20000000200 */
[----:B------:R-:W-:Y:S01]  /*4130*/  IMAD.IADD R12, R15, 0x1, R12 ;  /* 0x000000010f0c7824 */ /* 0x000fe200078e020c */
[----:B------:R-:W-:Y:S02]  /*4140*/  LOP3.LUT R14, R14, 0x2040, RZ, 0xc0, !PT ;  /* 0x000020400e0e7812 */ /* 0x000fe400078ec0ff */
[----:B------:R-:W-:-:S02]  /*4150*/  LOP3.LUT R29, R29, 0x4008, R0, 0xf8, !PT ;  /* 0x000040081d1d7812 */ /* 0x000fc400078ef800 */
[----:B------:R-:W-:Y:S01]  /*4160*/  LOP3.LUT R4, R12, 0x8, RZ, 0x3c, !PT ;  /* 0x000000080c047812 */ /* 0x000fe200078e3cff */
[----:B------:R-:W-:Y:S01]  /*4170*/  STS.64 [R12], R120 ;  /* 0x000000780c007388 */ /* 0x000fe20000000a00 */
[----:B------:R-:W-:Y:S02]  /*4180*/  LOP3.LUT R14, R14, 0x40, R27, 0x78, !PT ;  /* 0x000000400e0e7812 */ /* 0x000fe400078e781b */
[----:B------:R-:W-:Y:S01]  /*4190*/  LOP3.LUT R0, R13, R2, RZ, 0xfc, !PT ;  /* 0x000000020d007212 */ /* 0x000fe200078efcff */
[----:B------:R0:W-:Y:S01]  /*41a0*/  STS.64 [R12+0x200], R24 ;  /* 0x000200180c007388 */ /* 0x0001e20000000a00 */
[----:B------:R-:W-:Y:S02]  /*41b0*/  LOP3.LUT R63, R29, R14, RZ, 0xfc, !PT ;  /* 0x0000000e1d3f7212 */ /* 0x000fe400078efcff */
[----:B------:R-:W-:Y:S01]  /*41c0*/  LOP3.LUT R3, R13, 0x4, R2, 0xfe, !PT ;  /* 0x000000040d037812 */ /* 0x000fe200078efe02 */
[----:B------:R-:W-:Y:S01]  /*41d0*/  STS.64 [R12+0x80], R104 ;  /* 0x000080680c007388 */ /* 0x000fe20000000a00 */
[----:B------:R-:W-:Y:S01]  /*41e0*/  LOP3.LUT R64, R63, 0x8, RZ, 0x3c, !PT ;  /* 0x000000083f407812 */ /* 0x000fe200078e3cff */
[C---:B------:R-:W-:Y:S01]  /*41f0*/  IMAD R55, R0.reuse, c[0x0][0x198], RZ ;  /* 0x0000660000377a24 */ /* 0x040fe200078e02ff */
[----:B------:R-:W-:Y:S01]  /*4200*/  LEA R36, P1, R35, c[0x0][0x170], 0x1 ;  /* 0x00005c0023247a11 */ /* 0x000fe200078208ff */
[----:B------:R1:W-:Y:S01]  /*4210*/  STS.64 [R12+0x280], R22 ;  /* 0x000280160c007388 */ /* 0x0003e20000000a00 */
[----:B------:R-:W-:-:S02]  /*4220*/  ISETP.LT.AND P2, PT, R0, c[0x0][0x17c], !P0 ;  /* 0x00005f0000007a0c */ /* 0x000fc40004741270 */
[----:B------:R-:W-:Y:S01]  /*4230*/  LEA.HI.X.SX32 R35, R35, c[0x0][0x174], 0x1, P1 ;  /* 0x00005d0023237a11 */ /* 0x000fe200008f0eff */
[----:B------:R-:W-:Y:S01]  /*4240*/  STS.64 [R12+0x100], R88 ;  /* 0x000100580c007388 */ /* 0x000fe20000000a00 */
[C-C-:B0-----:R-:W-:Y:S02]  /*4250*/  LOP3.LUT R25, R13.reuse, 0x14, R2.reuse, 0xfe, !PT ;  /* 0x000000140d197812 */ /* 0x141fe400078efe02 */
[C-C-:B------:R-:W-:Y:S01]  /*4260*/  LOP3.LUT R24, R13.reuse, 0x18, R2.reuse, 0xfe, !PT ;  /* 0x000000180d187812 */ /* 0x140fe200078efe02 */
[----:B------:R0:W-:Y:S01]  /*4270*/  STS.64 [R12+0x300], R20 ;  /* 0x000300140c007388 */ /* 0x0001e20000000a00 */
[--C-:B------:R-:W-:Y:S01]  /*4280*/  LOP3.LUT R32, R13, 0x1c, R2.reuse, 0xfe, !PT ;  /* 0x0000001c0d207812 */ /* 0x100fe200078efe02 */
[----:B------:R-:W-:Y:S01]  /*4290*/  IMAD R31, R25, c[0x0][0x198], RZ ;  /* 0x00006600191f7a24 */ /* 0x000fe200078e02ff */
[C-C-:B------:R-:W-:Y:S01]  /*42a0*/  LOP3.LUT R60, R13.reuse, 0x24, R2.reuse, 0xfe, !PT ;  /* 0x000000240d3c7812 */ /* 0x140fe200078efe02 */
[----:B------:R-:W-:Y:S01]  /*42b0*/  STS.64 [R12+0x180], R72 ;  /* 0x000180480c007388 */ /* 0x000fe20000000a00 */
[C-C-:B-1----:R-:W-:Y:S01]  /*42c0*/  LOP3.LUT R22, R13.reuse, 0x20, R2.reuse, 0xfe, !PT ;  /* 0x000000200d167812 */ /* 0x142fe200078efe02 */
[----:B------:R-:W-:Y:S01]  /*42d0*/  IMAD R33, R24, c[0x0][0x198], RZ ;  /* 0x0000660018217a24 */ /* 0x000fe200078e02ff */
[C-C-:B------:R-:W-:Y:S01]  /*42e0*/  LOP3.LUT R57, R13.reuse, 0x28, R2.reuse, 0xfe, !PT ;  /* 0x000000280d397812 */ /* 0x140fe200078efe02 */
[----:B------:R1:W-:Y:S01]  /*42f0*/  STS.64 [R12+0x380], R18 ;  /* 0x000380120c007388 */ /* 0x0003e20000000a00 */
[C-C-:B------:R-:W-:Y:S01]  /*4300*/  LOP3.LUT R59, R13.reuse, 0x2c, R2.reuse, 0xfe, !PT ;  /* 0x0000002c0d3b7812 */ /* 0x140fe200078efe02 */
[----:B------:R-:W-:Y:S01]  /*4310*/  IMAD R56, R32, c[0x0][0x198], RZ ;  /* 0x0000660020387a24 */ /* 0x000fe200078e02ff */
[--C-:B------:R-:W-:Y:S01]  /*4320*/  LOP3.LUT R58, R13, 0x30, R2.reuse, 0xfe, !PT ;  /* 0x000000300d3a7812 */ /* 0x100fe200078efe02 */
[----:B------:R-:W-:Y:S01]  /*4330*/  STS.64 [R4+0x4000], R122 ;  /* 0x0040007a04007388 */ /* 0x000fe20000000a00 */
[----:B0-----:R-:W-:Y:S01]  /*4340*/  IMAD R21, R3, c[0x0][0x198], RZ ;  /* 0x0000660003157a24 */ /* 0x001fe200078e02ff */
[----:B------:R-:W-:-:S02]  /*4350*/  LOP3.LUT R96, R13, 0x34, R2, 0xfe, !PT ;  /* 0x000000340d607812 */ /* 0x000fc400078efe02 */
[----:B------:R0:W-:Y:S01]  /*4360*/  STS.64 [R4+0x4200], R16 ;  /* 0x0042001004007388 */ /* 0x0001e20000000a00 */
[C-C-:B------:R-:W-:Y:S02]  /*4370*/  LOP3.LUT R95, R13.reuse, 0x38, R2.reuse, 0xfe, !PT ;  /* 0x000000380d5f7812 */ /* 0x140fe400078efe02 */
[--C-:B------:R-:W-:Y:S01]  /*4380*/  LOP3.LUT R65, R13, 0x3c, R2.reuse, 0xfe, !PT ;  /* 0x0000003c0d417812 */ /* 0x100fe200078efe02 */
[----:B------:R-:W-:Y:S01]  /*4390*/  STS.64 [R4+0x4080], R106 ;  /* 0x0040806a04007388 */ /* 0x000fe20000000a00 */
[----:B-1----:R-:W-:Y:S02]  /*43a0*/  LEA R18, P3, R55, R36, 0x1 ;  /* 0x0000002437127211 */ /* 0x002fe400078608ff */
[--C-:B------:R-:W-:Y:S01]  /*43b0*/  LOP3.LUT R12, R13, 0xc, R2.reuse, 0xfe, !PT ;  /* 0x0000000c0d0c7812 */ /* 0x100fe200078efe02 */
[----:B------:R-:W-:Y:S01]  /*43c0*/  STS.64 [R4+0x4280], R10 ;  /* 0x0042800a04007388 */ /* 0x000fe20000000a00 */
[----:B------:R-:W-:Y:S02]  /*43d0*/  LEA.HI.X.SX32 R19, R55, R35, 0x1, P3 ;  /* 0x0000002337137211 */ /* 0x000fe400018f0eff */
[C-C-:B------:R-:W-:Y:S01]  /*43e0*/  LOP3.LUT R94, R13.reuse, 0x40, R2.reuse, 0xfe, !PT ;  /* 0x000000400d5e7812 */ /* 0x140fe200078efe02 */
[----:B------:R1:W-:Y:S01]  /*43f0*/  STS.64 [R4+0x4100], R90 ;  /* 0x0041005a04007388 */ /* 0x0003e20000000a00 */
[C-C-:B0-----:R-:W-:Y:S01]  /*4400*/  LOP3.LUT R17, R13.reuse, 0x8, R2.reuse, 0xfe, !PT ;  /* 0x000000080d117812 */ /* 0x141fe200078efe02 */
[----:B------:R-:W-:Y:S01]  /*4410*/  IMAD R27, R12, c[0x0][0x198], RZ ;  /* 0x000066000c1b7a24 */ /* 0x000fe200078e02ff */
[--C-:B------:R-:W-:Y:S01]  /*4420*/  LOP3.LUT R16, R13, 0x10, R2.reuse, 0xfe, !PT ;  /* 0x000000100d107812 */ /* 0x100fe200078efe02 */
[----:B------:R-:W-:Y:S01]  /*4430*/  STS.64 [R4+0x4300], R8 ;  /* 0x0043000804007388 */ /* 0x000fe20000000a00 */
[C---:B------:R-:W-:Y:S01]  /*4440*/  ISETP.LT.AND P3, PT, R17.reuse, c[0x0][0x17c], !P0 ;  /* 0x00005f0011007a0c */ /* 0x040fe20004761270 */
[----:B------:R-:W-:Y:S01]  /*4450*/  IMAD R17, R17, c[0x0][0x198], RZ ;  /* 0x0000660011117a24 */ /* 0x000fe200078e02ff */
[C-C-:B------:R-:W-:Y:S01]  /*4460*/  LOP3.LUT R93, R13.reuse, 0x44, R2.reuse, 0xfe, !PT ;  /* 0x000000440d5d7812 */ /* 0x140fe200078efe02 */
[----:B------:R0:W-:Y:S01]  /*4470*/  STS.64 [R4+0x4180], R74 ;  /* 0x0041804a04007388 */ /* 0x0001e20000000a00 */
[C-C-:B------:R-:W-:Y:S01]  /*4480*/  LOP3.LUT R92, R13.reuse, 0x48, R2.reuse, 0xfe, !PT ;  /* 0x000000480d5c7812 */ /* 0x140fe200078efe02 */
[----:B------:R-:W-:Y:S01]  /*4490*/  IMAD R29, R16, c[0x0][0x198], RZ ;  /* 0x00006600101d7a24 */ /* 0x000fe200078e02ff */
[C-C-:B------:R-:W-:Y:S01]  /*44a0*/  LOP3.LUT R89, R13.reuse, 0x54, R2.reuse, 0xfe, !PT ;  /* 0x000000540d597812 */ /* 0x140fe200078efe02 */
[----:B------:R-:W-:Y:S01]  /*44b0*/  STS.64 [R4+0x4380], R6 ;  /* 0x0043800604007388 */ /* 0x000fe20000000a00 */
[----:B-1----:R-:W-:-:S02]  /*44c0*/  LOP3.LUT R91, R13, 0x4c, R2, 0xfe, !PT ;  /* 0x0000004c0d5b7812 */ /* 0x002fc400078efe02 */
[C-C-:B------:R-:W-:Y:S01]  /*44d0*/  LOP3.LUT R90, R13.reuse, 0x50, R2.reuse, 0xfe, !PT ;  /* 0x000000500d5a7812 */ /* 0x140fe200078efe02 */
[----:B------:R-:W-:Y:S01]  /*44e0*/  BAR.SYNC.DEFER_BLOCKING 0x0 ;  /* 0x0000000000007b1d */ /* 0x000fe20000010000 */
[C-C-:B------:R-:W-:Y:S02]  /*44f0*/  LOP3.LUT R88, R13.reuse, 0x58, R2.reuse, 0xfe, !PT ;  /* 0x000000580d587812 */ /* 0x140fe400078efe02 */
[C-C-:B------:R-:W-:Y:S02]  /*4500*/  LOP3.LUT R87, R13.reuse, 0x5c, R2.reuse, 0xfe, !PT ;  /* 0x0000005c0d577812 */ /* 0x140fe400078efe02 */
[C-C-:B------:R-:W-:Y:S02]  /*4510*/  LOP3.LUT R86, R13.reuse, 0x60, R2.reuse, 0xfe, !PT ;  /* 0x000000600d567812 */ /* 0x140fe400078efe02 */
[C-C-:B------:R-:W-:Y:S02]  /*4520*/  LOP3.LUT R85, R13.reuse, 0x64, R2.reuse, 0xfe, !PT ;  /* 0x000000640d557812 */ /* 0x140fe400078efe02 */
[----:B------:R-:W-:-:S02]  /*4530*/  LOP3.LUT R84, R13, 0x68, R2, 0xfe, !PT ;  /* 0x000000680d547812 */ /* 0x000fc400078efe02 */
[C-C-:B------:R-:W-:Y:S02]  /*4540*/  LOP3.LUT R83, R13.reuse, 0x6c, R2.reuse, 0xfe, !PT ;  /* 0x0000006c0d537812 */ /* 0x140fe400078efe02 */
[C-C-:B------:R-:W-:Y:S02]  /*4550*/  LOP3.LUT R82, R13.reuse, 0x70, R2.reuse, 0xfe, !PT ;  /* 0x000000700d527812 */ /* 0x140fe400078efe02 */
[C-C-:B------:R-:W-:Y:S02]  /*4560*/  LOP3.LUT R81, R13.reuse, 0x74, R2.reuse, 0xfe, !PT ;  /* 0x000000740d517812 */ /* 0x140fe400078efe02 */
[C-C-:B------:R-:W-:Y:S02]  /*4570*/  LOP3.LUT R80, R13.reuse, 0x78, R2.reuse, 0xfe, !PT ;  /* 0x000000780d507812 */ /* 0x140fe400078efe02 */
[C-C-:B------:R-:W-:Y:S02]  /*4580*/  LOP3.LUT R79, R13.reuse, 0x7c, R2.reuse, 0xfe, !PT ;  /* 0x0000007c0d4f7812 */ /* 0x140fe400078efe02 */
[----:B------:R-:W-:-:S02]  /*4590*/  LOP3.LUT R78, R13, 0x80, R2, 0xfe, !PT ;  /* 0x000000800d4e7812 */ /* 0x000fc400078efe02 */
[C-C-:B------:R-:W-:Y:S01]  /*45a0*/  LOP3.LUT R77, R13.reuse, 0x84, R2.reuse, 0xfe, !PT ;  /* 0x000000840d4d7812 */ /* 0x140fe200078efe02 */
[----:B------:R-:W1:Y:S01]  /*45b0*/  LDS.64 R10, [R63] ;  /* 0x000000003f0a7984 */ /* 0x000e620000000a00 */
[C-C-:B------:R-:W-:Y:S02]  /*45c0*/  LOP3.LUT R76, R13.reuse, 0x88, R2.reuse, 0xfe, !PT ;  /* 0x000000880d4c7812 */ /* 0x140fe400078efe02 */
[C-C-:B0-----:R-:W-:Y:S01]  /*45d0*/  LOP3.LUT R75, R13.reuse, 0x8c, R2.reuse, 0xfe, !PT ;  /* 0x0000008c0d4b7812 */ /* 0x141fe200078efe02 */
[----:B------:R-:W0:Y:S01]  /*45e0*/  LDS.64 R14, [R64] ;  /* 0x00000000400e7984 */ /* 0x000e220000000a00 */
[C-C-:B------:R-:W-:Y:S02]  /*45f0*/  LOP3.LUT R74, R13.reuse, 0x90, R2.reuse, 0xfe, !PT ;  /* 0x000000900d4a7812 */ /* 0x140fe400078efe02 */
[C-C-:B------:R-:W-:Y:S01]  /*4600*/  LOP3.LUT R73, R13.reuse, 0x94, R2.reuse, 0xfe, !PT ;  /* 0x000000940d497812 */ /* 0x140fe200078efe02 */
[----:B------:R-:W2:Y:S01]  /*4610*/  LDS.64 R8, [R63+0x400] ;  /* 0x000400003f087984 */ /* 0x000ea20000000a00 */
[----:B------:R-:W-:-:S02]  /*4620*/  LOP3.LUT R72, R13, 0x98, R2, 0xfe, !PT ;  /* 0x000000980d487812 */ /* 0x000fc400078efe02 */
[C-C-:B------:R-:W-:Y:S01]  /*4630*/  LOP3.LUT R71, R13.reuse, 0x9c, R2.reuse, 0xfe, !PT ;  /* 0x0000009c0d477812 */ /* 0x140fe200078efe02 */
[----:B------:R-:W3:Y:S01]  /*4640*/  LDS.64 R6, [R64+0x400] ;  /* 0x0004000040067984 */ /* 0x000ee20000000a00 */
[C-C-:B------:R-:W-:Y:S02]  /*4650*/  LOP3.LUT R70, R13.reuse, 0xa0, R2.reuse, 0xfe, !PT ;  /* 0x000000a00d467812 */ /* 0x140fe400078efe02 */
[C-C-:B------:R-:W-:Y:S01]  /*4660*/  LOP3.LUT R69, R13.reuse, 0xa4, R2.reuse, 0xfe, !PT ;  /* 0x000000a40d457812 */ /* 0x140fe200078efe02 */
[----:B------:R-:W4:Y:S01]  /*4670*/  LDS.64 R4, [R63+0x800] ;  /* 0x000800003f047984 */ /* 0x000f220000000a00 */
        /* <DEDUP_REMOVED lines=9> */
[C-C-:B------:R-:W-:Y:S02]  /*4710*/  LOP3.LUT R48, R13.reuse, 0xcc, R2.reuse, 0xfe, !PT ;  /* 0x000000cc0d307812 */ /* 0x140fe400078efe02 */
[C-C-:B------:R-:W-:Y:S02]  /*4720*/  LOP3.LUT R47, R13.reuse, 0xd0, R2.reuse, 0xfe, !PT ;  /* 0x000000d00d2f7812 */ /* 0x140fe400078efe02 */
[C-C-:B------:R-:W-:Y:S01]  /*4730*/  LOP3.LUT R46, R13.reuse, 0xd4, R2.reuse, 0xfe, !PT ;  /* 0x000000d40d2e7812 */ /* 0x140fe200078efe02 */
[----:B-1----:R-:W-:Y:S01]  /*4740*/  @P2 STG.E.U16 [R18.64], R10 ;  /* 0x0000000a12002986 */ /* 0x002fe2000c101506 */
[C-C-:B------:R-:W-:Y:S02]  /*4750*/  LOP3.LUT R45, R13.reuse, 0xd8, R2.reuse, 0xfe, !PT ;  /* 0x000000d80d2d7812 */ /* 0x140fe400078efe02 */
[C-C-:B------:R-:W-:Y:S01]  /*4760*/  LOP3.LUT R44, R13.reuse, 0xdc, R2.reuse, 0xfe, !PT ;  /* 0x000000dc0d2c7812 */ /* 0x140fe200078efe02 */
[----:B------:R-:W-:Y:S01]  /*4770*/  LDS.64 R18, [R63+0x1000] ;  /* 0x001000003f127984 */ /* 0x000fe20000000a00 */
[----:B------:R-:W-:-:S02]  /*4780*/  LOP3.LUT R43, R13, 0xe0, R2, 0xfe, !PT ;  /* 0x000000e00d2b7812 */ /* 0x000fc400078efe02 */
[C-C-:B------:R-:W-:Y:S02]  /*4790*/  LOP3.LUT R41, R13.reuse, 0xe4, R2.reuse, 0xfe, !PT ;  /* 0x000000e40d297812 */ /* 0x140fe400078efe02 */
[C-C-:B------:R-:W-:Y:S02]  /*47a0*/  LOP3.LUT R40, R13.reuse, 0xe8, R2.reuse, 0xfe, !PT ;  /* 0x000000e80d287812 */ /* 0x140fe400078efe02 */
[C-C-:B------:R-:W-:Y:S02]  /*47b0*/  LOP3.LUT R39, R13.reuse, 0xec, R2.reuse, 0xfe, !PT ;  /* 0x000000ec0d277812 */ /* 0x140fe400078efe02 */
[C-C-:B------:R-:W-:Y:S02]  /*47c0*/  LOP3.LUT R38, R13.reuse, 0xf0, R2.reuse, 0xfe, !PT ;  /* 0x000000f00d267812 */ /* 0x140fe400078efe02 */
[C-C-:B------:R-:W-:Y:S02]  /*47d0*/  LOP3.LUT R34, R13.reuse, 0xf4, R2.reuse, 0xfe, !PT ;  /* 0x000000f40d227812 */ /* 0x140fe400078efe02 */
[----:B------:R-:W-:-:S02]  /*47e0*/  LOP3.LUT R0, R13, 0xf8, R2, 0xfe, !PT ;  /* 0x000000f80d007812 */ /* 0x000fc400078efe02 */
[----:B------:R-:W-:Y:S02]  /*47f0*/  LOP3.LUT R37, R13, 0xfc, R2, 0xfe, !PT ;  /* 0x000000fc0d257812 */ /* 0x000fe400078efe02 */
[----:B------:R-:W-:Y:S02]  /*4800*/  ISETP.LT.AND P1, PT, R3, c[0x0][0x17c], !P0 ;  /* 0x00005f0003007a0c */ /* 0x000fe40004721270 */
[C---:B------:R-:W-:Y:S01]  /*4810*/  LEA R20, P4, R21.reuse, R36, 0x1 ;  /* 0x0000002415147211 */ /* 0x040fe200078808ff */
[----:B------:R-:W1:Y:S01]  /*4820*/  LDS.64 R2, [R64+0x800] ;  /* 0x0008000040027984 */ /* 0x000e620000000a00 */
[----:B------:R-:W-:Y:S02]  /*4830*/  ISETP.LT.AND P5, PT, R22, c[0x0][0x17c], !P0 ;  /* 0x00005f0016007a0c */ /* 0x000fe400047a1270 */
[----:B------:R-:W-:Y:S02]  /*4840*/  LEA.HI.X.SX32 R21, R21, R35, 0x1, P4 ;  /* 0x0000002315157211 */ /* 0x000fe400020f0eff */
[----:B------:R-:W-:-:S02]  /*4850*/  ISETP.LT.AND P2, PT, R12, c[0x0][0x17c], !P0 ;  /* 0x00005f000c007a0c */ /* 0x000fc40004741270 */
[-C--:B------:R-:W-:Y:S01]  /*4860*/  LEA R22, P4, R17, R36.reuse, 0x1 ;  /* 0x0000002411167211 */ /* 0x080fe200078808ff */
[----:B------:R-:W5:Y:S01]  /*4870*/  LDS.64 R12, [R63+0xc00] ;  /* 0x000c00003f0c7984 */ /* 0x000f620000000a00 */
[-C--:B------:R-:W-:Y:S02]  /*4880*/  LEA R28, P6, R29, R36.reuse, 0x1 ;  /* 0x000000241d1c7211 */ /* 0x080fe400078c08ff */
[-C--:B------:R-:W-:Y:S01]  /*4890*/  LEA.HI.X.SX32 R23, R17, R35.reuse, 0x1, P4 ;  /* 0x0000002311177211 */ /* 0x080fe200020f0eff */
[----:B0-----:R0:W-:Y:S01]  /*48a0*/  @P1 STG.E.U16 [R20.64], R14 ;  /* 0x0000000e14001986 */ /* 0x0011e2000c101506 */
[----:B------:R-:W-:Y:S02]  /*48b0*/  ISETP.LT.AND P4, PT, R16, c[0x0][0x17c], !P0 ;  /* 0x00005f0010007a0c */ /* 0x000fe40004781270 */
[----:B------:R-:W-:Y:S01]  /*48c0*/  LEA R26, P1, R27, R36, 0x1 ;  /* 0x000000241b1a7211 */ /* 0x000fe200078208ff */
[----:B------:R-:W5:Y:S01]  /*48d0*/  LDS.64 R16, [R64+0xc00] ;  /* 0x000c000040107984 */ /* 0x000f620000000a00 */
[----:B------:R-:W-:-:S02]  /*48e0*/  LEA.HI.X.SX32 R29, R29, R35, 0x1, P6 ;  /* 0x000000231d1d7211 */ /* 0x000fc400030f0eff */
[----:B------:R-:W-:Y:S01]  /*48f0*/  LEA.HI.X.SX32 R27, R27, R35, 0x1, P1 ;  /* 0x000000231b1b7211 */ /* 0x000fe200008f0eff */
[----:B--2---:R-:W-:Y:S01]  /*4900*/  @P3 STG.E.U16 [R22.64], R8 ;  /* 0x0000000816003986 */ /* 0x004fe2000c101506 */
[----:B------:R-:W-:Y:S02]  /*4910*/  ISETP.LT.AND P3, PT, R25, c[0x0][0x17c], !P0 ;  /* 0x00005f0019007a0c */ /* 0x000fe40004761270 */
[----:B------:R-:W-:Y:S01]  /*4920*/  ISETP.LT.AND P1, PT, R24, c[0x0][0x17c], !P0 ;  /* 0x00005f0018007a0c */ /* 0x000fe20004721270 */
[----:B------:R-:W-:Y:S01]  /*4930*/  LDS.64 R20, [R63+0x1400] ;  /* 0x001400003f147984 */ /* 0x000fe20000000a00 */
[-C--:B------:R-:W-:Y:S02]  /*4940*/  LEA R54, P6, R56, R36.reuse, 0x1 ;  /* 0x0000002438367211 */ /* 0x080fe400078c08ff */
[----:B0-----:R-:W-:Y:S01]  /*4950*/  PRMT R14, R14, 0x7632, R14 ;  /* 0x000076320e0e7816 */ /* 0x001fe2000000000e */
[----:B------:R-:W0:Y:S04]  /*4960*/  LDS.64 R24, [R64+0x1000] ;  /* 0x0010000040187984 */ /* 0x000e280000000a00 */
[----:B---3--:R2:W-:Y:S01]  /*4970*/  @P2 STG.E.U16 [R26.64], R6 ;  /* 0x000000061a002986 */ /* 0x0085e2000c101506 */
[----:B------:R-:W-:-:S03]  /*4980*/  LEA R30, P2, R31, R36, 0x1 ;  /* 0x000000241f1e7211 */ /* 0x000fc600078408ff */
[----:B----4-:R-:W-:Y:S01]  /*4990*/  @P4 STG.E.U16 [R28.64], R4 ;  /* 0x000000041c004986 */ /* 0x010fe2000c101506 */
[----:B------:R-:W-:Y:S02]  /*49a0*/  LEA.HI.X.SX32 R31, R31, R35, 0x1, P2 ;  /* 0x000000231f1f7211 */ /* 0x000fe400010f0eff */
[----:B------:R-:W-:Y:S01]  /*49b0*/  ISETP.LT.AND P2, PT, R32, c[0x0][0x17c], !P0 ;  /* 0x00005f0020007a0c */ /* 0x000fe20004741270 */
[----:B------:R-:W3:Y:S01]  /*49c0*/  LDS.64 R22, [R64+0x1400] ;  /* 0x0014000040167984 */ /* 0x000ee20000000a00 */
[----:B------:R-:W-:-:S03]  /*49d0*/  LEA R32, P4, R33, R36, 0x1 ;  /* 0x0000002421207211 */ /* 0x000fc600078808ff */
[----:B-1----:R1:W-:Y:S01]  /*49e0*/  @P3 STG.E.U16 [R30.64], R2 ;  /* 0x000000021e003986 */ /* 0x0023e2000c101506 */
[-C--:B------:R-:W-:Y:S02]  /*49f0*/  LEA.HI.X.SX32 R33, R33, R35.reuse, 0x1, P4 ;  /* 0x0000002321217211 */ /* 0x080fe400020f0eff */
[----:B------:R-:W-:Y:S01]  /*4a00*/  ISETP.LT.AND P3, PT, R57, c[0x0][0x17c], !P0 ;  /* 0x00005f0039007a0c */ /* 0x000fe20004761270 */
[----:B------:R-:W-:Y:S01]  /*4a10*/  IMAD R57, R42, 0x20, R55 ;  /* 0x000000202a397824 */ /* 0x000fe200078e0237 */
[-C--:B------:R-:W-:Y:S01]  /*4a20*/  LEA.HI.X.SX32 R55, R56, R35.reuse, 0x1, P6 ;  /* 0x0000002338377211 */ /* 0x080fe200030f0eff */
[----:B-----5:R-:W-:Y:S01]  /*4a30*/  @P1 STG.E.U16 [R32.64], R12 ;  /* 0x0000000c20001986 */ /* 0x020fe2000c101506 */
[----:B------:R-:W-:Y:S01]  /*4a40*/  ISETP.LT.AND P1, PT, R59, c[0x0][0x17c], !P0 ;  /* 0x00005f003b007a0c */ /* 0x000fe20004721270 */
[----:B------:R-:W-:Y:S01]  /*4a50*/  IMAD R59, R42, 0x4, R57 ;  /* 0x000000042a3b7824 */ /* 0x000fe200078e0239 */
[C---:B------:R-:W-:Y:S01]  /*4a60*/  LEA R56, P6, R57.reuse, R36, 0x1 ;  /* 0x0000002439387211 */ /* 0x040fe200078c08ff */
[----:B------:R-:W4:Y:S01]  /*4a70*/  LDS.64 R26, [R63+0x1800] ;  /* 0x001800003f1a7984 */ /* 0x000f220000000a00 */
[----:B------:R-:W-:Y:S01]  /*4a80*/  ISETP.LT.AND P4, PT, R60, c[0x0][0x17c], !P0 ;  /* 0x00005f003c007a0c */ /* 0x000fe20004781270 */
[----:B------:R-:W-:Y:S01]  /*4a90*/  IMAD R61, R42, 0x4, R59 ;  /* 0x000000042a3d7824 */ /* 0x000fe200078e023b */
[----:B------:R-:W-:Y:S01]  /*4aa0*/  LEA.HI.X.SX32 R57, R57, R35, 0x1, P6 ;  /* 0x0000002339397211 */ /* 0x000fe200030f0eff */
[----:B------:R5:W-:Y:S01]  /*4ab0*/  @P2 STG.E.U16 [R54.64], R16 ;  /* 0x0000001036002986 */ /* 0x000be2000c101506 */
[----:B------:R-:W-:-:S02]  /*4ac0*/  ISETP.LT.AND P2, PT, R58, c[0x0][0x17c], !P0 ;  /* 0x00005f003a007a0c */ /* 0x000fc40004741270 */
[CC--:B------:R-:W-:Y:S01]  /*4ad0*/  LEA R58, P6, R59.reuse, R36.reuse, 0x1 ;  /* 0x000000243b3a7211 */ /* 0x0c0fe200078c08ff */
[----:B------:R-:W4:Y:S01]  /*4ae0*/  LDS.64 R28, [R64+0x1800] ;  /* 0x00180000401c7984 */ /* 0x000f220000000a00 */
[----:B--2---:R-:W-:Y:S02]  /*4af0*/  PRMT R6, R6, 0x7632, R6 ;  /* 0x0000763206067816 */ /* 0x004fe40000000006 */
[-C--:B------:R-:W-:Y:S01]  /*4b00*/  LEA.HI.X.SX32 R59, R59, R35.reuse, 0x1, P6 ;  /* 0x000000233b3b7211 */ /* 0x080fe200030f0eff */
[----:B------:R2:W4:Y:S01]  /*4b10*/  LDS.64 R30, [R63+0x1c00] ;  /* 0x001c00003f1e7984 */ /* 0x0005220000000a00 */
[C---:B------:R-:W-:Y:S02]  /*4b20*/  LEA R60, P6, R61.reuse, R36, 0x1 ;  /* 0x000000243d3c7211 */ /* 0x040fe400078c08ff */
[----:B-1----:R-:W-:Y:S01]  /*4b30*/  PRMT R2, R2, 0x7632, R2 ;  /* 0x0000763202027816 */ /* 0x002fe20000000002 */
[----:B------:R-:W1:Y:S01]  /*4b40*/  LDS.64 R32, [R64+0x1c00] ;  /* 0x001c000040207984 */ /* 0x000e620000000a00 */
[----:B-----5:R-:W-:Y:S01]  /*4b50*/  IMAD R55, R42, 0x4, R61 ;  /* 0x000000042a377824 */ /* 0x020fe200078e023d */
[----:B------:R-:W-:-:S02]  /*4b60*/  LEA.HI.X.SX32 R61, R61, R35, 0x1, P6 ;  /* 0x000000233d3d7211 */ /* 0x000fc400030f0eff */
[----:B------:R5:W-:Y:S01]  /*4b70*/  @P5 STG.E.U16 [R56.64], R18 ;  /* 0x0000001238005986 */ /* 0x000be2000c101506 */
[----:B--2---:R-:W-:Y:S01]  /*4b80*/  IMAD R63, R42, 0x4, R55 ;  /* 0x000000042a3f7824 */ /* 0x004fe200078e0237 */
[CC--:B------:R-:W-:Y:S02]  /*4b90*/  LEA R54, P6, R55.reuse, R36.reuse, 0x1 ;  /* 0x0000002437367211 */ /* 0x0c0fe400078c08ff */
[----:B0-----:R0:W-:Y:S01]  /*4ba0*/  @P4 STG.E.U16 [R58.64], R24 ;  /* 0x000000183a004986 */ /* 0x0011e2000c101506 */
[----:B------:R-:W-:Y:S02]  /*4bb0*/  ISETP.LT.AND P5, PT, R96, c[0x0][0x17c], !P0 ;  /* 0x00005f0060007a0c */ /* 0x000fe400047a1270 */
[----:B------:R-:W-:Y:S01]  /*4bc0*/  LEA.HI.X.SX32 R55, R55, R35, 0x1, P6 ;  /* 0x0000002337377211 */ /* 0x000fe200030f0eff */
[----:B------:R2:W-:Y:S01]  /*4bd0*/  @P3 STG.E.U16 [R60.64], R20 ;  /* 0x000000143c003986 */ /* 0x0005e2000c101506 */
[----:B------:R-:W-:Y:S01]  /*4be0*/  ISETP.LT.AND P3, PT, R65, c[0x0][0x17c], !P0 ;  /* 0x00005f0041007a0c */ /* 0x000fe20004761270 */
[----:B------:R-:W-:Y:S01]  /*4bf0*/  IMAD R65, R42, 0x4, R63 ;  /* 0x000000042a417824 */ /* 0x000fe200078e023f */
[----:B------:R-:W-:Y:S01]  /*4c00*/  ISETP.LT.AND P4, PT, R95, c[0x0][0x17c], !P0 ;  /* 0x00005f005f007a0c */ /* 0x000fe20004781270 */
[----:B---3--:R3:W-:Y:S01]  /*4c10*/  @P1 STG.E.U16 [R54.64], R22 ;  /* 0x0000001636001986 */ /* 0x0087e2000c101506 */
[----:B-----5:R-:W-:-:S02]  /*4c20*/  LEA R56, P6, R63, R36, 0x1 ;  /* 0x000000243f387211 */ /* 0x020fc400078c08ff */
[----:B------:R-:W-:Y:S02]  /*4c30*/  ISETP.LT.AND P1, PT, R94, c[0x0][0x17c], !P0 ;  /* 0x00005f005e007a0c */ /* 0x000fe40004721270 */
[-C--:B------:R-:W-:Y:S01]  /*4c40*/  LEA.HI.X.SX32 R57, R63, R35.reuse, 0x1, P6 ;  /* 0x000000233f397211 */ /* 0x080fe200030f0eff */
[----:B------:R-:W-:Y:S01]  /*4c50*/  IMAD R63, R42, 0x4, R65 ;  /* 0x000000042a3f7824 */ /* 0x000fe200078e0241 */
[CC--:B0-----:R-:W-:Y:S02]  /*4c60*/  LEA R58, P6, R65.reuse, R36.reuse, 0x1 ;  /* 0x00000024413a7211 */ /* 0x0c1fe400078c08ff */
[----:B------:R-:W-:Y:S01]  /*4c70*/  PRMT R16, R16, 0x7632, R16 ;  /* 0x0000763210107816 */ /* 0x000fe20000000010 */
[----:B----4-:R0:W-:Y:S01]  /*4c80*/  @P2 STG.E.U16 [R56.64], R26 ;  /* 0x0000001a38002986 */ /* 0x0101e2000c101506 */
[----:B------:R-:W-:Y:S01]  /*4c90*/  LEA.HI.X.SX32 R59, R65, R35, 0x1, P6 ;  /* 0x00000023413b7211 */ /* 0x000fe200030f0eff */
[----:B------:R-:W-:Y:S01]  /*4ca0*/  IMAD R65, R42, 0x4, R63 ;  /* 0x000000042a417824 */ /* 0x000fe200078e023f */
[----:B--2---:R-:W-:-:S02]  /*4cb0*/  LEA R60, P6, R63, R36, 0x1 ;  /* 0x000000243f3c7211 */ /* 0x004fc400078c08ff */
[----:B------:R-:W-:Y:S01]  /*4cc0*/  ISETP.LT.AND P2, PT, R93, c[0x0][0x17c], !P0 ;  /* 0x00005f005d007a0c */ /* 0x000fe20004741270 */
[----:B------:R2:W-:Y:S01]  /*4cd0*/  @P5 STG.E.U16 [R58.64], R28 ;  /* 0x0000001c3a005986 */ /* 0x0005e2000c101506 */
[-C--:B------:R-:W-:Y:S01]  /*4ce0*/  LEA.HI.X.SX32 R61, R63, R35.reuse, 0x1, P6 ;  /* 0x000000233f3d7211 */ /* 0x080fe200030f0eff */
[----:B------:R-:W-:Y:S01]  /*4cf0*/  IMAD R63, R42, 0x4, R65 ;  /* 0x000000042a3f7824 */ /* 0x000fe200078e0241 */
[CC--:B---3--:R-:W-:Y:S02]  /*4d00*/  LEA R54, P6, R65.reuse, R36.reuse, 0x1 ;  /* 0x0000002441367211 */ /* 0x0c8fe400078c08ff */
[----:B------:R-:W-:Y:S01]  /*4d10*/  ISETP.LT.AND P5, PT, R92, c[0x0][0x17c], !P0 ;  /* 0x00005f005c007a0c */ /* 0x000fe200047a1270 */
[----:B------:R3:W-:Y:S01]  /*4d20*/  @P4 STG.E.U16 [R60.64], R30 ;  /* 0x0000001e3c004986 */ /* 0x0007e2000c101506 */
[----:B------:R-:W-:Y:S01]  /*4d30*/  LEA.HI.X.SX32 R55, R65, R35, 0x1, P6 ;  /* 0x0000002341377211 */ /* 0x000fe200030f0eff */
[----:B------:R-:W-:Y:S01]  /*4d40*/  IMAD R65, R42, 0x4, R63 ;  /* 0x000000042a417824 */ /* 0x000fe200078e023f */
[----:B0-----:R-:W-:-:S02]  /*4d50*/  LEA R56, P6, R63, R36, 0x1 ;  /* 0x000000243f387211 */ /* 0x001fc400078c08ff */
[----:B------:R-:W-:Y:S01]  /*4d60*/  ISETP.LT.AND P4, PT, R91, c[0x0][0x17c], !P0 ;  /* 0x00005f005b007a0c */ /* 0x000fe20004781270 */
[----:B-1----:R0:W-:Y:S01]  /*4d70*/  @P3 STG.E.U16 [R54.64], R32 ;  /* 0x0000002036003986 */ /* 0x0021e2000c101506 */
[-C--:B------:R-:W-:Y:S01]  /*4d80*/  LEA.HI.X.SX32 R57, R63, R35.reuse, 0x1, P6 ;  /* 0x000000233f397211 */ /* 0x080fe200030f0eff */
[----:B------:R-:W-:Y:S01]  /*4d90*/  IMAD R63, R42, 0x4, R65 ;  /* 0x000000042a3f7824 */ /* 0x000fe200078e0241 */
[CC--:B--2---:R-:W-:Y:S02]  /*4da0*/  LEA R58, P6, R65.reuse, R36.reuse, 0x1 ;  /* 0x00000024413a7211 */ /* 0x0c4fe400078c08ff */
[----:B------:R-:W-:Y:S02]  /*4db0*/  PRMT R28, R10, 0x7632, R28 ;  /* 0x000076320a1c7816 */ /* 0x000fe4000000001c */
[-C--:B------:R-:W-:Y:S02]  /*4dc0*/  LEA.HI.X.SX32 R59, R65, R35.reuse, 0x1, P6 ;  /* 0x00000023413b7211 */ /* 0x080fe400030f0eff */
[CC--:B---3--:R-:W-:Y:S01]  /*4dd0*/  LEA R60, P6, R63.reuse, R36.reuse, 0x1 ;  /* 0x000000243f3c7211 */ /* 0x0c8fe200078c08ff */
[----:B------:R1:W-:Y:S01]  /*4de0*/  @P1 STG.E.U16 [R56.64], R28 ;  /* 0x0000001c38001986 */ /* 0x0003e2000c101506 */
[----:B------:R-:W-:Y:S01]  /*4df0*/  PRMT R30, R8, 0x7632, R30 ;  /* 0x00007632081e7816 */ /* 0x000fe2000000001e */
[----:B0-----:R-:W-:Y:S01]  /*4e00*/  IMAD R55, R42, 0x4, R63 ;  /* 0x000000042a377824 */ /* 0x001fe200078e023f */
[----:B------:R-:W-:Y:S01]  /*4e10*/  LEA.HI.X.SX32 R61, R63, R35, 0x1, P6 ;  /* 0x000000233f3d7211 */ /* 0x000fe200030f0eff */
[----:B------:R0:W-:Y:S01]  /*4e20*/  @P2 STG.E.U16 [R58.64], R14 ;  /* 0x0000000e3a002986 */ /* 0x0001e2000c101506 */
[----:B------:R-:W-:Y:S01]  /*4e30*/  ISETP.LT.AND P3, PT, R90, c[0x0][0x17c], !P0 ;  /* 0x00005f005a007a0c */ /* 0x000fe20004761270 */
[----:B------:R-:W-:Y:S01]  /*4e40*/  IMAD R63, R42, 0x4, R55 ;  /* 0x000000042a3f7824 */ /* 0x000fe200078e0237 */
[----:B------:R-:W-:Y:S01]  /*4e50*/  LEA R54, P6, R55, R36, 0x1 ;  /* 0x0000002437367211 */ /* 0x000fe200078c08ff */
[----:B------:R2:W-:Y:S01]  /*4e60*/  @P5 STG.E.U16 [R60.64], R30 ;  /* 0x0000001e3c005986 */ /* 0x0005e2000c101506 */
[----:B------:R-:W-:-:S02]  /*4e70*/  ISETP.LT.AND P1, PT, R89, c[0x0][0x17c], !P0 ;  /* 0x00005f0059007a0c */ /* 0x000fc40004721270 */
[-C--:B------:R-:W-:Y:S02]  /*4e80*/  LEA.HI.X.SX32 R55, R55, R35.reuse, 0x1, P6 ;  /* 0x0000002337377211 */ /* 0x080fe400030f0eff */
[CC--:B-1----:R-:W-:Y:S02]  /*4e90*/  LEA R56, P6, R63.reuse, R36.reuse, 0x1 ;  /* 0x000000243f387211 */ /* 0x0c2fe400078c08ff */
[----:B------:R-:W-:Y:S01]  /*4ea0*/  PRMT R28, R4, 0x7632, R28 ;  /* 0x00007632041c7816 */ /* 0x000fe2000000001c */
[----:B0-----:R-:W-:Y:S01]  /*4eb0*/  IMAD R59, R42, 0x4, R63 ;  /* 0x000000042a3b7824 */ /* 0x001fe200078e023f */
[-C--:B------:R-:W-:Y:S01]  /*4ec0*/  LEA.HI.X.SX32 R57, R63, R35.reuse, 0x1, P6 ;  /* 0x000000233f397211 */ /* 0x080fe200030f0eff */
[----:B------:R0:W-:Y:S01]  /*4ed0*/  @P4 STG.E.U16 [R54.64], R6 ;  /* 0x0000000636004986 */ /* 0x0001e2000c101506 */
[----:B------:R-:W-:Y:S01]  /*4ee0*/  ISETP.LT.AND P2, PT, R88, c[0x0][0x17c], !P0 ;  /* 0x00005f0058007a0c */ /* 0x000fe20004741270 */
[C---:B--2---:R-:W-:Y:S01]  /*4ef0*/  IMAD R61, R42.reuse, 0x4, R59 ;  /* 0x000000042a3d7824 */ /* 0x044fe200078e023b */
[----:B------:R-:W-:Y:S01]  /*4f00*/  LEA R58, P6, R59, R36, 0x1 ;  /* 0x000000243b3a7211 */ /* 0x000fe200078c08ff */
[----:B------:R1:W-:Y:S01]  /*4f10*/  @P3 STG.E.U16 [R56.64], R28 ;  /* 0x0000001c38003986 */ /* 0x0003e2000c101506 */
[----:B------:R-:W-:Y:S01]  /*4f20*/  ISETP.LT.AND P5, PT, R87, c[0x0][0x17c], !P0 ;  /* 0x00005f0057007a0c */ /* 0x000fe200047a1270 */
[----:B------:R-:W-:Y:S01]  /*4f30*/  IMAD R63, R42, 0x4, R61 ;  /* 0x000000042a3f7824 */ /* 0x000fe200078e023d */
[----:B------:R-:W-:-:S02]  /*4f40*/  LEA.HI.X.SX32 R59, R59, R35, 0x1, P6 ;  /* 0x000000233b3b7211 */ /* 0x000fc400030f0eff */
[CC--:B------:R-:W-:Y:S02]  /*4f50*/  LEA R60, P6, R61.reuse, R36.reuse, 0x1 ;  /* 0x000000243d3c7211 */ /* 0x0c0fe400078c08ff */
[----:B------:R-:W-:Y:S01]  /*4f60*/  ISETP.LT.AND P4, PT, R86, c[0x0][0x17c], !P0 ;  /* 0x00005f0056007a0c */ /* 0x000fe20004781270 */
[----:B------:R2:W-:Y:S01]  /*4f70*/  @P1 STG.E.U16 [R58.64], R2 ;  /* 0x000000023a001986 */ /* 0x0005e2000c101506 */
[-C--:B------:R-:W-:Y:S02]  /*4f80*/  LEA.HI.X.SX32 R61, R61, R35.reuse, 0x1, P6 ;  /* 0x000000233d3d7211 */ /* 0x080fe400030f0eff */
[C---:B0-----:R-:W-:Y:S01]  /*4f90*/  LEA R54, P6, R63.reuse, R36, 0x1 ;  /* 0x000000243f367211 */ /* 0x041fe200078c08ff */
[----:B-1----:R-:W-:Y:S01]  /*4fa0*/  IMAD R57, R42, 0x4, R63 ;  /* 0x000000042a397824 */ /* 0x002fe200078e023f */
[----:B------:R-:W-:Y:S02]  /*4fb0*/  PRMT R30, R12, 0x7632, R30 ;  /* 0x000076320c1e7816 */ /* 0x000fe4000000001e */
[----:B------:R-:W-:-:S02]  /*4fc0*/  LEA.HI.X.SX32 R55, R63, R35, 0x1, P6 ;  /* 0x000000233f377211 */ /* 0x000fc400030f0eff */
[CC--:B------:R-:W-:Y:S01]  /*4fd0*/  LEA R56, P6, R57.reuse, R36.reuse, 0x1 ;  /* 0x0000002439387211 */ /* 0x0c0fe200078c08ff */
[----:B------:R0:W-:Y:S01]  /*4fe0*/  @P2 STG.E.U16 [R60.64], R30 ;  /* 0x0000001e3c002986 */ /* 0x0001e2000c101506 */
[----:B------:R-:W-:Y:S01]  /*4ff0*/  PRMT R28, R18, 0x7632, R28 ;  /* 0x00007632121c7816 */ /* 0x000fe2000000001c */
[C---:B--2---:R-:W-:Y:S01]  /*5000*/  IMAD R59, R42.reuse, 0x4, R57 ;  /* 0x000000042a3b7824 */ /* 0x044fe200078e0239 */
        /* <DEDUP_REMOVED lines=8> */
[-C--:B0-----:R-:W-:Y:S02]  /*5090*/  LEA R60, P6, R63, R36.reuse, 0x1 ;  /* 0x000000243f3c7211 */ /* 0x081fe400078c08ff */
[----:B------:R-:W-:Y:S01]  /*50a0*/  ISETP.LT.AND P2, PT, R83, c[0x0][0x17c], !P0 ;  /* 0x00005f0053007a0c */ /* 0x000fe20004741270 */
[----:B-1----:R-:W-:Y:S01]  /*50b0*/  IMAD R55, R42, 0x4, R63 ;  /* 0x000000042a377824 */ /* 0x002fe200078e023f */
[----:B------:R-:W-:Y:S02]  /*50c0*/  LEA.HI.X.SX32 R61, R63, R35, 0x1, P6 ;  /* 0x000000233f3d7211 */ /* 0x000fe400030f0eff */
[----:B------:R-:W-:Y:S01]  /*50d0*/  PRMT R24, R24, 0x7632, R24 ;  /* 0x0000763218187816 */ /* 0x000fe20000000018 */
[----:B--2---:R-:W-:Y:S01]  /*50e0*/  IMAD R57, R42, 0x4, R55 ;  /* 0x000000042a397824 */ /* 0x004fe200078e0237 */
[----:B------:R-:W-:-:S02]  /*50f0*/  LEA R54, P6, R55, R36, 0x1 ;  /* 0x0000002437367211 */ /* 0x000fc400078c08ff */
[----:B------:R-:W-:Y:S01]  /*5100*/  PRMT R30, R20, 0x7632, R30 ;  /* 0x00007632141e7816 */ /* 0x000fe2000000001e */
[----:B------:R-:W-:Y:S01]  /*5110*/  IMAD R63, R42, 0x4, R57 ;  /* 0x000000042a3f7824 */ /* 0x000fe200078e0239 */
[-C--:B------:R-:W-:Y:S01]  /*5120*/  LEA.HI.X.SX32 R55, R55, R35.reuse, 0x1, P6 ;  /* 0x0000002337377211 */ /* 0x080fe200030f0eff */
[----:B------:R0:W-:Y:S01]  /*5130*/  @P3 STG.E.U16 [R58.64], R24 ;  /* 0x000000183a003986 */ /* 0x0001e2000c101506 */
[C---:B------:R-:W-:Y:S02]  /*5140*/  LEA R56, P6, R57.reuse, R36, 0x1 ;  /* 0x0000002439387211 */ /* 0x040fe400078c08ff */
[----:B------:R-:W-:Y:S01]  /*5150*/  PRMT R22, R22, 0x7632, R22 ;  /* 0x0000763216167816 */ /* 0x000fe20000000016 */
[----:B------:R1:W-:Y:S01]  /*5160*/  @P1 STG.E.U16 [R60.64], R30 ;  /* 0x0000001e3c001986 */ /* 0x0003e2000c101506 */
[----:B------:R-:W-:Y:S02]  /*5170*/  LEA.HI.X.SX32 R57, R57, R35, 0x1, P6 ;  /* 0x0000002339397211 */ /* 0x000fe400030f0eff */
[----:B------:R-:W-:Y:S01]  /*5180*/  ISETP.LT.AND P5, PT, R82, c[0x0][0x17c], !P0 ;  /* 0x00005f0052007a0c */ /* 0x000fe200047a1270 */
[----:B------:R2:W-:Y:S01]  /*5190*/  @P2 STG.E.U16 [R54.64], R22 ;  /* 0x0000001636002986 */ /* 0x0005e2000c101506 */
[----:B------:R-:W-:-:S02]  /*51a0*/  ISETP.LT.AND P4, PT, R81, c[0x0][0x17c], !P0 ;  /* 0x00005f0051007a0c */ /* 0x000fc40004781270 */
[----:B------:R-:W-:Y:S02]  /*51b0*/  PRMT R28, R26, 0x7632, R28 ;  /* 0x000076321a1c7816 */ /* 0x000fe4000000001c */
[CC--:B0-----:R-:W-:Y:S02]  /*51c0*/  LEA R58, P6, R63.reuse, R36.reuse, 0x1 ;  /* 0x000000243f3a7211 */ /* 0x0c1fe400078c08ff */
[----:B------:R-:W-:Y:S01]  /*51d0*/  PRMT R2, R28, 0x7632, R2 ;  /* 0x000076321c027816 */ /* 0x000fe20000000002 */
[----:B-1----:R-:W-:Y:S01]  /*51e0*/  IMAD R61, R42, 0x4, R63 ;  /* 0x000000042a3d7824 */ /* 0x002fe200078e023f */
[-C--:B------:R-:W-:Y:S02]  /*51f0*/  LEA.HI.X.SX32 R59, R63, R35.reuse, 0x1, P6 ;  /* 0x000000233f3b7211 */ /* 0x080fe400030f0eff */
[----:B------:R-:W-:Y:S01]  /*5200*/  ISETP.LT.AND P3, PT, R80, c[0x0][0x17c], !P0 ;  /* 0x00005f0050007a0c */ /* 0x000fe20004761270 */
[C---:B--2---:R-:W-:Y:S01]  /*5210*/  IMAD R55, R42.reuse, 0x4, R61 ;  /* 0x000000042a377824 */ /* 0x044fe200078e023d */
[-C--:B------:R-:W-:Y:S01]  /*5220*/  LEA R60, P6, R61, R36.reuse, 0x1 ;  /* 0x000000243d3c7211 */ /* 0x080fe200078c08ff */
[----:B------:R0:W-:Y:S01]  /*5230*/  @P5 STG.E.U16 [R56.64], R28 ;  /* 0x0000001c38005986 */ /* 0x0001e2000c101506 */
[----:B------:R-:W-:Y:S01]  /*5240*/  ISETP.LT.AND P1, PT, R79, c[0x0][0x17c], !P0 ;  /* 0x00005f004f007a0c */ /* 0x000fe20004721270 */
[----:B------:R-:W-:Y:S01]  /*5250*/  IMAD R63, R42, 0x4, R55 ;  /* 0x000000042a3f7824 */ /* 0x000fe200078e0237 */
[----:B------:R-:W-:Y:S01]  /*5260*/  LEA.HI.X.SX32 R61, R61, R35, 0x1, P6 ;  /* 0x000000233d3d7211 */ /* 0x000fe200030f0eff */
[----:B------:R1:W-:Y:S01]  /*5270*/  @P4 STG.E.U16 [R58.64], R2 ;  /* 0x000000023a004986 */ /* 0x0003e2000c101506 */
[----:B------:R-:W-:-:S02]  /*5280*/  LEA R54, P6, R55, R36, 0x1 ;  /* 0x0000002437367211 */ /* 0x000fc400078c08ff */
[----:B------:R-:W-:Y:S02]  /*5290*/  PRMT R30, R30, 0x7632, R30 ;  /* 0x000076321e1e7816 */ /* 0x000fe4000000001e */
[-C--:B------:R-:W-:Y:S02]  /*52a0*/  LEA.HI.X.SX32 R55, R55, R35.reuse, 0x1, P6 ;  /* 0x0000002337377211 */ /* 0x080fe400030f0eff */
[----:B------:R-:W-:Y:S01]  /*52b0*/  ISETP.LT.AND P2, PT, R78, c[0x0][0x17c], !P0 ;  /* 0x00005f004e007a0c */ /* 0x000fe20004741270 */
[----:B------:R2:W-:Y:S01]  /*52c0*/  @P3 STG.E.U16 [R60.64], R30 ;  /* 0x0000001e3c003986 */ /* 0x0005e2000c101506 */
[C---:B0-----:R-:W-:Y:S02]  /*52d0*/  LEA R56, P6, R63.reuse, R36, 0x1 ;  /* 0x000000243f387211 */ /* 0x041fe400078c08ff */
[----:B------:R-:W-:Y:S01]  /*52e0*/  PRMT R32, R32, 0x7632, R32 ;  /* 0x0000763220207816 */ /* 0x000fe20000000020 */
[----:B-1----:R-:W-:Y:S01]  /*52f0*/  IMAD R59, R42, 0x4, R63 ;  /* 0x000000042a3b7824 */ /* 0x002fe200078e023f */
[----:B------:R-:W-:-:S02]  /*5300*/  LEA.HI.X.SX32 R57, R63, R35, 0x1, P6 ;  /* 0x000000233f397211 */ /* 0x000fc400030f0eff */
[----:B------:R-:W-:Y:S01]  /*5310*/  ISETP.LT.AND P5, PT, R77, c[0x0][0x17c], !P0 ;  /* 0x00005f004d007a0c */ /* 0x000fe200047a1270 */
[----:B------:R-:W-:Y:S01]  /*5320*/  IMAD R63, R42, 0x4, R59 ;  /* 0x000000042a3f7824 */ /* 0x000fe200078e023b */
[CC--:B------:R-:W-:Y:S01]  /*5330*/  LEA R58, P6, R59.reuse, R36.reuse, 0x1 ;  /* 0x000000243b3a7211 */ /* 0x0c0fe200078c08ff */
[----:B------:R0:W-:Y:S01]  /*5340*/  @P1 STG.E.U16 [R54.64], R32 ;  /* 0x0000002036001986 */ /* 0x0001e2000c101506 */
[----:B------:R-:W-:Y:S01]  /*5350*/  ISETP.LT.AND P4, PT, R76, c[0x0][0x17c], !P0 ;  /* 0x00005f004c007a0c */ /* 0x000fe20004781270 */
[----:B------:R-:W-:Y:S01]  /*5360*/  IMAD R65, R42, 0x4, R63 ;  /* 0x000000042a417824 */ /* 0x000fe200078e023f */
[----:B------:R-:W-:Y:S01]  /*5370*/  LEA.HI.X.SX32 R59, R59, R35, 0x1, P6 ;  /* 0x000000233b3b7211 */ /* 0x000fe200030f0eff */
[----:B------:R1:W-:Y:S01]  /*5380*/  @P2 STG.E.U16 [R56.64], R11 ;  /* 0x0000000b38002986 */ /* 0x0003e2000c101506 */
[----:B--2---:R-:W-:Y:S02]  /*5390*/  LEA R60, P6, R63, R36, 0x1 ;  /* 0x000000243f3c7211 */ /* 0x004fe400078c08ff */
[----:B------:R-:W-:-:S02]  /*53a0*/  ISETP.LT.AND P3, PT, R75, c[0x0][0x17c], !P0 ;  /* 0x00005f004b007a0c */ /* 0x000fc40004761270 */
[-C--:B------:R-:W-:Y:S01]  /*53b0*/  LEA.HI.X.SX32 R61, R63, R35.reuse, 0x1, P6 ;  /* 0x000000233f3d7211 */ /* 0x080fe200030f0eff */
[----:B------:R-:W-:Y:S01]  /*53c0*/  IMAD R63, R42, 0x4, R65 ;  /* 0x000000042a3f7824 */ /* 0x000fe200078e0241 */
[----:B------:R2:W-:Y:S01]  /*53d0*/  @P5 STG.E.U16 [R58.64], R15 ;  /* 0x0000000f3a005986 */ /* 0x0005e2000c101506 */
[CC--:B0-----:R-:W-:Y:S02]  /*53e0*/  LEA R54, P6, R65.reuse, R36.reuse, 0x1 ;  /* 0x0000002441367211 */ /* 0x0c1fe400078c08ff */
[----:B------:R-:W-:Y:S01]  /*53f0*/  ISETP.LT.AND P1, PT, R74, c[0x0][0x17c], !P0 ;  /* 0x00005f004a007a0c */ /* 0x000fe20004721270 */
[----:B------:R0:W-:Y:S01]  /*5400*/  @P4 STG.E.U16 [R60.64], R9 ;  /* 0x000000093c004986 */ /* 0x0001e2000c101506 */
[-C--:B------:R-:W-:Y:S01]  /*5410*/  LEA.HI.X.SX32 R55, R65, R35.reuse, 0x1, P6 ;  /* 0x0000002341377211 */ /* 0x080fe200030f0eff */
[C---:B------:R-:W-:Y:S01]  /*5420*/  IMAD R65, R42.reuse, 0x4, R63 ;  /* 0x000000042a417824 */ /* 0x040fe200078e023f */
[-C--:B-1----:R-:W-:Y:S02]  /*5430*/  LEA R56, P6, R63, R36.reuse, 0x1 ;  /* 0x000000243f387211 */ /* 0x082fe400078c08ff */
[----:B------:R-:W-:Y:S01]  /*5440*/  ISETP.LT.AND P2, PT, R73, c[0x0][0x17c], !P0 ;  /* 0x00005f0049007a0c */ /* 0x000fe20004741270 */
[----:B------:R1:W-:Y:S01]  /*5450*/  @P3 STG.E.U16 [R54.64], R7 ;  /* 0x0000000736003986 */ /* 0x0003e2000c101506 */
[----:B------:R-:W-:Y:S01]  /*5460*/  LEA.HI.X.SX32 R57, R63, R35, 0x1, P6 ;  /* 0x000000233f397211 */ /* 0x000fe200030f0eff */
[----:B------:R-:W-:Y:S01]  /*5470*/  IMAD R63, R42, 0x4, R65 ;  /* 0x000000042a3f7824 */ /* 0x000fe200078e0241 */
[----:B--2---:R-:W-:-:S02]  /*5480*/  LEA R58, P6, R65, R36, 0x1 ;  /* 0x00000024413a7211 */ /* 0x004fc400078c08ff */
[----:B------:R-:W-:Y:S01]  /*5490*/  ISETP.LT.AND P5, PT, R72, c[0x0][0x17c], !P0 ;  /* 0x00005f0048007a0c */ /* 0x000fe200047a1270 */
[----:B------:R2:W-:Y:S01]  /*54a0*/  @P1 STG.E.U16 [R56.64], R5 ;  /* 0x0000000538001986 */ /* 0x0005e2000c101506 */
[-C--:B------:R-:W-:Y:S01]  /*54b0*/  LEA.HI.X.SX32 R59, R65, R35.reuse, 0x1, P6 ;  /* 0x00000023413b7211 */ /* 0x080fe200030f0eff */
[C---:B------:R-:W-:Y:S01]  /*54c0*/  IMAD R65, R42.reuse, 0x4, R63 ;  /* 0x000000042a417824 */ /* 0x040fe200078e023f */
[-C--:B0-----:R-:W-:Y:S02]  /*54d0*/  LEA R60, P6, R63, R36.reuse, 0x1 ;  /* 0x000000243f3c7211 */ /* 0x081fe400078c08ff */
[----:B------:R-:W-:Y:S01]  /*54e0*/  ISETP.LT.AND P4, PT, R71, c[0x0][0x17c], !P0 ;  /* 0x00005f0047007a0c */ /* 0x000fe20004781270 */
[----:B------:R0:W-:Y:S01]  /*54f0*/  @P2 STG.E.U16 [R58.64], R3 ;  /* 0x000000033a002986 */ /* 0x0001e2000c101506 */
[----:B------:R-:W-:Y:S01]  /*5500*/  LEA.HI.X.SX32 R61, R63, R35, 0x1, P6 ;  /* 0x000000233f3d7211 */ /* 0x000fe200030f0eff */
[----:B------:R-:W-:Y:S01]  /*5510*/  IMAD R63, R42, 0x4, R65 ;  /* 0x000000042a3f7824 */ /* 0x000fe200078e0241 */
[----:B-1----:R-:W-:-:S02]  /*5520*/  LEA R54, P6, R65, R36, 0x1 ;  /* 0x0000002441367211 */ /* 0x002fc400078c08ff */
[----:B------:R-:W-:Y:S01]  /*5530*/  ISETP.LT.AND P3, PT, R70, c[0x0][0x17c], !P0 ;  /* 0x00005f0046007a0c */ /* 0x000fe20004761270 */
[----:B------:R1:W-:Y:S01]  /*5540*/  @P5 STG.E.U16 [R60.64], R13 ;  /* 0x0000000d3c005986 */ /* 0x0003e2000c101506 */
[-C--:B------:R-:W-:Y:S01]  /*5550*/  LEA.HI.X.SX32 R55, R65, R35.reuse, 0x1, P6 ;  /* 0x0000002341377211 */ /* 0x080fe200030f0eff */
[C---:B------:R-:W-:Y:S01]  /*5560*/  IMAD R65, R42.reuse, 0x4, R63 ;  /* 0x000000042a417824 */ /* 0x040fe200078e023f */
[-C--:B--2---:R-:W-:Y:S02]  /*5570*/  LEA R56, P6, R63, R36.reuse, 0x1 ;  /* 0x000000243f387211 */ /* 0x084fe400078c08ff */
[----:B------:R-:W-:Y:S01]  /*5580*/  ISETP.LT.AND P1, PT, R69, c[0x0][0x17c], !P0 ;  /* 0x00005f0045007a0c */ /* 0x000fe20004721270 */
[----:B------:R2:W-:Y:S01]  /*5590*/  @P4 STG.E.U16 [R54.64], R17 ;  /* 0x0000001136004986 */ /* 0x0005e2000c101506 */
[----:B------:R-:W-:Y:S01]  /*55a0*/  LEA.HI.X.SX32 R57, R63, R35, 0x1, P6 ;  /* 0x000000233f397211 */ /* 0x000fe200030f0eff */
[----:B------:R-:W-:Y:S01]  /*55b0*/  IMAD R63, R42, 0x4, R65 ;  /* 0x000000042a3f7824 */ /* 0x000fe200078e0241 */
[----:B0-----:R-:W-:-:S02]  /*55c0*/  LEA R58, P6, R65, R36, 0x1 ;  /* 0x00000024413a7211 */ /* 0x001fc400078c08ff */
[----:B------:R-:W-:Y:S01]  /*55d0*/  ISETP.LT.AND P2, PT, R68, c[0x0][0x17c], !P0 ;  /* 0x00005f0044007a0c */ /* 0x000fe20004741270 */
[----:B------:R0:W-:Y:S01]  /*55e0*/  @P3 STG.E.U16 [R56.64], R19 ;  /* 0x0000001338003986 */ /* 0x0001e2000c101506 */
[-C--:B------:R-:W-:Y:S01]  /*55f0*/  LEA.HI.X.SX32 R59, R65, R35.reuse, 0x1, P6 ;  /* 0x00000023413b7211 */ /* 0x080fe200030f0eff */
[----:B------:R-:W-:Y:S01]  /*5600*/  IMAD R65, R42, 0x4, R63 ;  /* 0x000000042a417824 */ /* 0x000fe200078e023f */
[-C--:B-1----:R-:W-:Y:S02]  /*5610*/  LEA R60, P6, R63, R36.reuse, 0x1 ;  /* 0x000000243f3c7211 */ /* 0x082fe400078c08ff */
[----:B------:R-:W-:Y:S01]  /*5620*/  ISETP.LT.AND P5, PT, R67, c[0x0][0x17c], !P0 ;  /* 0x00005f0043007a0c */ /* 0x000fe200047a1270 */
[----:B------:R-:W-:Y:S01]  /*5630*/  @P1 STG.E.U16 [R58.64], R25 ;  /* 0x000000193a001986 */ /* 0x000fe2000c101506 */
[----:B------:R-:W-:Y:S02]  /*5640*/  LEA.HI.X.SX32 R61, R63, R35, 0x1, P6 ;  /* 0x000000233f3d7211 */ /* 0x000fe400030f0eff */
[----:B--2---:R-:W-:-:S02]  /*5650*/  LEA R54, P6, R65, R36, 0x1 ;  /* 0x0000002441367211 */ /* 0x004fc400078c08ff */
[----:B------:R-:W-:Y:S01]  /*5660*/  ISETP.LT.AND P1, PT, R53, c[0x0][0x17c], !P0 ;  /* 0x00005f0035007a0c */ /* 0x000fe20004721270 */
[----:B------:R-:W-:Y:S01]  /*5670*/  IMAD R53, R42, 0x4, R65 ;  /* 0x000000042a357824 */ /* 0x000fe200078e0241 */
[----:B------:R-:W-:Y:S01]  /*5680*/  LEA.HI.X.SX32 R55, R65, R35, 0x1, P6 ;  /* 0x0000002341377211 */ /* 0x000fe200030f0eff */
[----:B------:R1:W-:Y:S01]  /*5690*/  @P2 STG.E.U16 [R60.64], R21 ;  /* 0x000000153c002986 */ /* 0x0003e2000c101506 */
[----:B------:R-:W-:Y:S01]  /*56a0*/  ISETP.LT.AND P4, PT, R66, c[0x0][0x17c], !P0 ;  /* 0x00005f0042007a0c */ /* 0x000fe20004781270 */
[----:B------:R-:W-:Y:S01]  /*56b0*/  IMAD R63, R42, 0x4, R53 ;  /* 0x000000042a3f7824 */ /* 0x000fe200078e0235 */
[----:B0-----:R-:W-:Y:S01]  /*56c0*/  LEA R56, P6, R53, R36, 0x1 ;  /* 0x0000002435387211 */ /* 0x001fe200078c08ff */
[----:B------:R0:W-:Y:S01]  /*56d0*/  @P5 STG.E.U16 [R54.64], R23 ;  /* 0x0000001736005986 */ /* 0x0001e2000c101506 */
[----:B------:R-:W-:Y:S02]  /*56e0*/  ISETP.LT.AND P3, PT, R62, c[0x0][0x17c], !P0 ;  /* 0x00005f003e007a0c */ /* 0x000fe40004761270 */
[----:B------:R-:W-:-:S02]  /*56f0*/  ISETP.LT.AND P2, PT, R52, c[0x0][0x17c], !P0 ;  /* 0x00005f0034007a0c */ /* 0x000fc40004741270 */
[-C--:B------:R-:W-:Y:S02]  /*5700*/  LEA.HI.X.SX32 R57, R53, R35.reuse, 0x1, P6 ;  /* 0x0000002335397211 */ /* 0x080fe400030f0eff */
[----:B------:R-:W-:Y:S01]  /*5710*/  ISETP.LT.AND P5, PT, R51, c[0x0][0x17c], !P0 ;  /* 0x00005f0033007a0c */ /* 0x000fe200047a1270 */
[----:B------:R-:W-:Y:S01]  /*5720*/  IMAD R51, R42, 0x4, R63 ;  /* 0x000000042a337824 */ /* 0x000fe200078e023f */
[CC--:B------:R-:W-:Y:S01]  /*5730*/  LEA R52, P6, R63.reuse, R36.reuse, 0x1 ;  /* 0x000000243f347211 */ /* 0x0c0fe200078c08ff */
[----:B------:R-:W-:Y:S01]  /*5740*/  @P4 STG.E.U16 [R56.64], R27 ;  /* 0x0000001b38004986 */ /* 0x000fe2000c101506 */
[----:B------:R-:W-:Y:S01]  /*5750*/  ISETP.LT.AND P4, PT, R50, c[0x0][0x17c], !P0 ;  /* 0x00005f0032007a0c */ /* 0x000fe20004781270 */
[----:B-1----:R-:W-:Y:S01]  /*5760*/  IMAD R61, R42, 0x4, R51 ;  /* 0x000000042a3d7824 */ /* 0x002fe200078e0233 */
[----:B------:R-:W-:Y:S02]  /*5770*/  LEA.HI.X.SX32 R53, R63, R35, 0x1, P6 ;  /* 0x000000233f357211 */ /* 0x000fe400030f0eff */
[----:B------:R-:W-:-:S02]  /*5780*/  LEA R58, P6, R51, R36, 0x1 ;  /* 0x00000024333a7211 */ /* 0x000fc400078c08ff */
[----:B------:R-:W-:Y:S01]  /*5790*/  PRMT R5, R15, 0x7632, R5 ;  /* 0x000076320f057816 */ /* 0x000fe20000000005 */
[----:B------:R-:W-:Y:S01]  /*57a0*/  @P3 STG.E.U16 [R52.64], R29 ;  /* 0x0000001d34003986 */ /* 0x000fe2000c101506 */
[-C--:B------:R-:W-:Y:S02]  /*57b0*/  LEA.HI.X.SX32 R59, R51, R35.reuse, 0x1, P6 ;  /* 0x00000023333b7211 */ /* 0x080fe400030f0eff */
[----:B------:R-:W-:Y:S01]  /*57c0*/  ISETP.LT.AND P3, PT, R49, c[0x0][0x17c], !P0 ;  /* 0x00005f0031007a0c */ /* 0x000fe20004761270 */
[----:B------:R-:W-:Y:S01]  /*57d0*/  IMAD R49, R42, 0x4, R61 ;  /* 0x000000042a317824 */ /* 0x000fe200078e023d */
[C---:B------:R-:W-:Y:S01]  /*57e0*/  LEA R50, P6, R61.reuse, R36, 0x1 ;  /* 0x000000243d327211 */ /* 0x040fe200078c08ff */
[----:B------:R-:W-:Y:S01]  /*57f0*/  @P1 STG.E.U16 [R58.64], R31 ;  /* 0x0000001f3a001986 */ /* 0x000fe2000c101506 */
[----:B------:R-:W-:Y:S01]  /*5800*/  ISETP.LT.AND P1, PT, R48, c[0x0][0x17c], !P0 ;  /* 0x00005f0030007a0c */ /* 0x000fe20004721270 */
[----:B0-----:R-:W-:Y:S01]  /*5810*/  IMAD R55, R42, 0x4, R49 ;  /* 0x000000042a377824 */ /* 0x001fe200078e0231 */
[----:B------:R-:W-:-:S02]  /*5820*/  LEA.HI.X.SX32 R51, R61, R35, 0x1, P6 ;  /* 0x000000233d337211 */ /* 0x000fc400030f0eff */
[-C--:B------:R-:W-:Y:S01]  /*5830*/  LEA R48, P6, R49, R36.reuse, 0x1 ;  /* 0x0000002431307211 */ /* 0x080fe200078c08ff */
[C---:B------:R-:W-:Y:S01]  /*5840*/  IMAD R15, R42.reuse, 0x4, R55 ;  /* 0x000000042a0f7824 */ /* 0x040fe200078e0237 */
[----:B------:R-:W-:Y:S01]  /*5850*/  PRMT R24, R11, 0x7632, R24 ;  /* 0x000076320b187816 */ /* 0x000fe20000000018 */
[----:B------:R-:W-:Y:S01]  /*5860*/  @P2 STG.E.U16 [R50.64], R33 ;  /* 0x0000002132002986 */ /* 0x000fe2000c101506 */
[-C--:B------:R-:W-:Y:S02]  /*5870*/  LEA.HI.X.SX32 R49, R49, R35.reuse, 0x1, P6 ;  /* 0x0000002331317211 */ /* 0x080fe400030f0eff */
[-C--:B------:R-:W-:Y:S02]  /*5880*/  LEA R10, P6, R55, R36.reuse, 0x1 ;  /* 0x00000024370a7211 */ /* 0x080fe400078c08ff */
[----:B------:R-:W-:Y:S01]  /*5890*/  ISETP.LT.AND P2, PT, R47, c[0x0][0x17c], !P0 ;  /* 0x00005f002f007a0c */ /* 0x000fe20004741270 */
[----:B------:R-:W-:Y:S01]  /*58a0*/  IMAD R47, R42, 0x4, R15 ;  /* 0x000000042a2f7824 */ /* 0x000fe200078e020f */
[----:B------:R-:W-:Y:S01]  /*58b0*/  LEA.HI.X.SX32 R11, R55, R35, 0x1, P6 ;  /* 0x00000023370b7211 */ /* 0x000fe200030f0eff */
[----:B------:R-:W-:Y:S01]  /*58c0*/  @P5 STG.E.U16 [R48.64], R24 ;  /* 0x0000001830005986 */ /* 0x000fe2000c101506 */
[----:B------:R-:W-:-:S02]  /*58d0*/  LEA R14, P6, R15, R36, 0x1 ;  /* 0x000000240f0e7211 */ /* 0x000fc400078c08ff */
[----:B------:R-:W-:Y:S01]  /*58e0*/  PRMT R3, R9, 0x7632, R3 ;  /* 0x0000763209037816 */ /* 0x000fe20000000003 */
[----:B------:R-:W-:Y:S01]  /*58f0*/  IMAD R9, R42, 0x4, R47 ;  /* 0x000000042a097824 */ /* 0x000fe200078e022f */
[-C--:B------:R-:W-:Y:S01]  /*5900*/  LEA.HI.X.SX32 R15, R15, R35.reuse, 0x1, P6 ;  /* 0x000000230f0f7211 */ /* 0x080fe200030f0eff */
[----:B------:R0:W-:Y:S01]  /*5910*/  @P4 STG.E.U16 [R10.64], R5 ;  /* 0x000000050a004986 */ /* 0x0001e2000c101506 */
[-C--:B------:R-:W-:Y:S02]  /*5920*/  LEA R6, P6, R47, R36.reuse, 0x1 ;  /* 0x000000242f067211 */ /* 0x080fe400078c08ff */
[----:B------:R-:W-:Y:S01]  /*5930*/  PRMT R12, R7, 0x7632, R12 ;  /* 0x00007632070c7816 */ /* 0x000fe2000000000c */
[----:B------:R1:W-:Y:S01]  /*5940*/  @P3 STG.E.U16 [R14.64], R3 ;  /* 0x000000030e003986 */ /* 0x0003e2000c101506 */
[----:B------:R-:W-:Y:S02]  /*5950*/  LEA.HI.X.SX32 R7, R47, R35, 0x1, P6 ;  /* 0x000000232f077211 */ /* 0x000fe400030f0eff */
[----:B------:R-:W-:-:S02]  /*5960*/  LEA R8, P6, R9, R36, 0x1 ;  /* 0x0000002409087211 */ /* 0x000fc400078c08ff */
[----:B------:R-:W-:Y:S01]  /*5970*/  ISETP.LT.AND P5, PT, R46, c[0x0][0x17c], !P0 ;  /* 0x00005f002e007a0c */ /* 0x000fe200047a1270 */
[----:B------:R2:W-:Y:S01]  /*5980*/  @P1 STG.E.U16 [R6.64], R12 ;  /* 0x0000000c06001986 */ /* 0x0005e2000c101506 */
[----:B------:R-:W-:Y:S01]  /*5990*/  PRMT R13, R3, 0x7632, R13 ;  /* 0x00007632030d7816 */ /* 0x000fe2000000000d */
[C---:B0-----:R-:W-:Y:S01]  /*59a0*/  IMAD R11, R42.reuse, 0x4, R9 ;  /* 0x000000042a0b7824 */ /* 0x041fe200078e0209 */
[-C--:B------:R-:W-:Y:S02]  /*59b0*/  LEA.HI.X.SX32 R9, R9, R35.reuse, 0x1, P6 ;  /* 0x0000002309097211 */ /* 0x080fe400030f0eff */
[----:B------:R-:W-:Y:S01]  /*59c0*/  PRMT R10, R5, 0x7632, R10 ;  /* 0x00007632050a7816 */ /* 0x000fe2000000000a */
[C---:B------:R-:W-:Y:S01]  /*59d0*/  IMAD R5, R42.reuse, 0x4, R11 ;  /* 0x000000042a057824 */ /* 0x040fe200078e020b */
[-C--:B------:R-:W-:Y:S02]  /*59e0*/  LEA R2, P6, R11, R36.reuse, 0x1 ;  /* 0x000000240b027211 */ /* 0x080fe400078c08ff */
[----:B------:R-:W-:Y:S01]  /*59f0*/  ISETP.LT.AND P4, PT, R45, c[0x0][0x17c], !P0 ;  /* 0x00005f002d007a0c */ /* 0x000fe20004781270 */
[----:B------:R0:W-:Y:S01]  /*5a00*/  @P2 STG.E.U16 [R8.64], R10 ;  /* 0x0000000a08002986 */ /* 0x0001e2000c101506 */
[----:B-1----:R-:W-:Y:S01]  /*5a10*/  LEA.HI.X.SX32 R3, R11, R35, 0x1, P6 ;  /* 0x000000230b037211 */ /* 0x002fe200030f0eff */
[----:B--2---:R-:W-:Y:S01]  /*5a20*/  IMAD R7, R42, 0x4, R5 ;  /* 0x000000042a077824 */ /* 0x004fe200078e0205 */
[----:B------:R-:W-:-:S02]  /*5a30*/  LEA R4, P6, R5, R36, 0x1 ;  /* 0x0000002405047211 */ /* 0x000fc400078c08ff */
[----:B------:R-:W-:Y:S01]  /*5a40*/  ISETP.LT.AND P3, PT, R44, c[0x0][0x17c], !P0 ;  /* 0x00005f002c007a0c */ /* 0x000fe20004761270 */
[C---:B------:R-:W-:Y:S01]  /*5a50*/  IMAD R11, R42.reuse, 0x4, R7 ;  /* 0x000000042a0b7824 */ /* 0x040fe200078e0207 */
[-C--:B------:R-:W-:Y:S01]  /*5a60*/  LEA.HI.X.SX32 R5, R5, R35.reuse, 0x1, P6 ;  /* 0x0000002305057211 */ /* 0x080fe200030f0eff */
[----:B------:R1:W-:Y:S01]  /*5a70*/  @P5 STG.E.U16 [R2.64], R13 ;  /* 0x0000000d02005986 */ /* 0x0003e2000c101506 */
[----:B------:R-:W-:Y:S02]  /*5a80*/  LEA R6, P6, R7, R36, 0x1 ;  /* 0x0000002407067211 */ /* 0x000fe400078c08ff */
[----:B------:R-:W-:Y:S01]  /*5a90*/  ISETP.LT.AND P1, PT, R43, c[0x0][0x17c], !P0 ;  /* 0x00005f002b007a0c */ /* 0x000fe20004721270 */
[----:B0-----:R-:W-:Y:S01]  /*5aa0*/  IMAD R9, R42, 0x4, R11 ;  /* 0x000000042a097824 */ /* 0x001fe200078e020b */
[----:B------:R-:W-:Y:S02]  /*5ab0*/  LEA.HI.X.SX32 R7, R7, R35, 0x1, P6 ;  /* 0x0000002307077211 */ /* 0x000fe400030f0eff */
[----:B------:R-:W-:-:S02]  /*5ac0*/  ISETP.LT.AND P2, PT, R41, c[0x0][0x17c], !P0 ;  /* 0x00005f0029007a0c */ /* 0x000fc40004741270 */
[----:B------:R-:W-:Y:S02]  /*5ad0*/  PRMT R17, R17, 0x7632, R17 ;  /* 0x0000763211117816 */ /* 0x000fe40000000011 */
[----:B------:R-:W-:Y:S02]  /*5ae0*/  PRMT R25, R25, 0x7632, R25 ;  /* 0x0000763219197816 */ /* 0x000fe40000000019 */
[----:B-1----:R-:W-:Y:S02]  /*5af0*/  PRMT R3, R13, 0x7632, R3 ;  /* 0x000076320d037816 */ /* 0x002fe40000000003 */
[----:B------:R-:W-:Y:S02]  /*5b00*/  LEA R2, P6, R11, R36, 0x1 ;  /* 0x000000240b027211 */ /* 0x000fe400078c08ff */
[----:B------:R-:W-:Y:S01]  /*5b10*/  ISETP.LT.AND P5, PT, R40, c[0x0][0x17c], !P0 ;  /* 0x00005f0028007a0c */ /* 0x000fe200047a1270 */
[----:B------:R0:W-:Y:S01]  /*5b20*/  @P4 STG.E.U16 [R4.64], R3 ;  /* 0x0000000304004986 */ /* 0x0001e2000c101506 */
[----:B------:R-:W-:-:S02]  /*5b30*/  ISETP.LT.AND P4, PT, R39, c[0x0][0x17c], !P0 ;  /* 0x00005f0027007a0c */ /* 0x000fc40004781270 */
[----:B------:R-:W-:Y:S01]  /*5b40*/  PRMT R21, R21, 0x7632, R21 ;  /* 0x0000763215157816 */ /* 0x000fe20000000015 */
[----:B------:R1:W-:Y:S01]  /*5b50*/  @P3 STG.E.U16 [R6.64], R17 ;  /* 0x0000001106003986 */ /* 0x0003e2000c101506 */
[----:B------:R-:W-:Y:S02]  /*5b60*/  ISETP.LT.AND P3, PT, R38, c[0x0][0x17c], !P0 ;  /* 0x00005f0026007a0c */ /* 0x000fe40004761270 */
[----:B------:R-:W-:Y:S02]  /*5b70*/  PRMT R23, R23, 0x7632, R23 ;  /* 0x0000763217177816 */ /* 0x000fe40000000017 */
[----:B------:R-:W-:Y:S02]  /*5b80*/  PRMT R27, R27, 0x7632, R27 ;  /* 0x000076321b1b7816 */ /* 0x000fe4000000001b */
[----:B------:R-:W-:Y:S02]  /*5b90*/  PRMT R29, R29, 0x7632, R29 ;  /* 0x000076321d1d7816 */ /* 0x000fe4000000001d */
[----:B0-----:R-:W-:Y:S01]  /*5ba0*/  LEA.HI.X.SX32 R3, R11, R35, 0x1, P6 ;  /* 0x000000230b037211 */ /* 0x001fe200030f0eff */
[----:B------:R-:W-:Y:S01]  /*5bb0*/  IMAD R11, R42, 0x4, R9 ;  /* 0x000000042a0b7824 */ /* 0x000fe200078e0209 */
[----:B------:R-:W-:-:S02]  /*5bc0*/  LEA R8, P6, R9, R36, 0x1 ;  /* 0x0000002409087211 */ /* 0x000fc400078c08ff */
[----:B------:R-:W-:Y:S01]  /*5bd0*/  PRMT R5, R19, 0x7632, R5 ;  /* 0x0000763213057816 */ /* 0x000fe20000000005 */
[C---:B------:R-:W-:Y:S01]  /*5be0*/  IMAD R13, R42.reuse, 0x4, R11 ;  /* 0x000000042a0d7824 */ /* 0x040fe200078e020b */
[----:B------:R-:W-:Y:S02]  /*5bf0*/  LEA.HI.X.SX32 R9, R9, R35, 0x1, P6 ;  /* 0x0000002309097211 */ /* 0x000fe400030f0eff */
[----:B------:R-:W-:Y:S01]  /*5c00*/  PRMT R31, R31, 0x7632, R31 ;  /* 0x000076321f1f7816 */ /* 0x000fe2000000001f */
[C---:B------:R-:W-:Y:S01]  /*5c10*/  IMAD R15, R42.reuse, 0x4, R13 ;  /* 0x000000042a0f7824 */ /* 0x040fe200078e020d */
[----:B------:R0:W-:Y:S01]  /*5c20*/  @P1 STG.E.U16 [R2.64], R5 ;  /* 0x0000000502001986 */ /* 0x0001e2000c101506 */
[-C--:B------:R-:W-:Y:S02]  /*5c30*/  LEA R4, P1, R11, R36.reuse, 0x1 ;  /* 0x000000240b047211 */ /* 0x080fe400078208ff */
[----:B-1----:R-:W-:Y:S01]  /*5c40*/  IMAD R17, R42, 0x4, R15 ;  /* 0x000000042a117824 */ /* 0x002fe200078e020f */
[----:B------:R1:W-:Y:S01]  /*5c50*/  @P2 STG.E.U16 [R8.64], R25 ;  /* 0x0000001908002986 */ /* 0x0003e2000c101506 */
[----:B------:R-:W-:-:S02]  /*5c60*/  LEA R6, P2, R13, R36, 0x1 ;  /* 0x000000240d067211 */ /* 0x000fc400078408ff */
[C---:B------:R-:W-:Y:S01]  /*5c70*/  IMAD R19, R42.reuse, 0x4, R17 ;  /* 0x000000042a137824 */ /* 0x040fe200078e0211 */
[-C--:B------:R-:W-:Y:S02]  /*5c80*/  LEA R10, P6, R15, R36.reuse, 0x1 ;  /* 0x000000240f0a7211 */ /* 0x080fe400078c08ff */
[-C--:B------:R-:W-:Y:S01]  /*5c90*/  LEA.HI.X.SX32 R7, R13, R35.reuse, 0x1, P2 ;  /* 0x000000230d077211 */ /* 0x080fe200010f0eff */
[----:B------:R-:W-:Y:S01]  /*5ca0*/  IMAD R42, R42, 0x4, R19 ;  /* 0x000000042a2a7824 */ /* 0x000fe200078e0213 */
[-C--:B0-----:R-:W-:Y:S02]  /*5cb0*/  LEA.HI.X.SX32 R5, R11, R35.reuse, 0x1, P1 ;  /* 0x000000230b057211 */ /* 0x081fe400008f0eff */
[----:B------:R-:W-:Y:S02]  /*5cc0*/  ISETP.LT.AND P2, PT, R34, c[0x0][0x17c], !P0 ;  /* 0x00005f0022007a0c */ /* 0x000fe40004741270 */
[----:B-1----:R-:W-:Y:S01]  /*5cd0*/  LEA R8, P1, R19, R36, 0x1 ;  /* 0x0000002413087211 */ /* 0x002fe200078208ff */
[----:B------:R0:W-:Y:S01]  /*5ce0*/  @P5 STG.E.U16 [R4.64], R21 ;  /* 0x0000001504005986 */ /* 0x0001e2000c101506 */
[----:B------:R-:W-:-:S02]  /*5cf0*/  LEA.HI.X.SX32 R11, R15, R35, 0x1, P6 ;  /* 0x000000230f0b7211 */ /* 0x000fc400030f0eff */
[----:B------:R-:W-:Y:S01]  /*5d00*/  LEA.HI.X.SX32 R9, R19, R35, 0x1, P1 ;  /* 0x0000002313097211 */ /* 0x000fe200008f0eff */
[----:B------:R0:W-:Y:S01]  /*5d10*/  @P4 STG.E.U16 [R6.64], R23 ;  /* 0x0000001706004986 */ /* 0x0001e2000c101506 */
[----:B------:R-:W-:Y:S02]  /*5d20*/  ISETP.LT.AND P1, PT, R0, c[0x0][0x17c], !P0 ;  /* 0x00005f0000007a0c */ /* 0x000fe40004721270 */
[----:B------:R-:W-:Y:S01]  /*5d30*/  ISETP.LT.AND P0, PT, R37, c[0x0][0x17c], !P0 ;  /* 0x00005f0025007a0c */ /* 0x000fe20004701270 */
[----:B------:R0:W-:Y:S01]  /*5d40*/  @P3 STG.E.U16 [R10.64], R27 ;  /* 0x0000001b0a003986 */ /* 0x0001e2000c101506 */
[----:B------:R-:W-:-:S04]  /*5d50*/  LEA R2, P6, R17, R36, 0x1 ;  /* 0x0000002411027211 */ /* 0x000fc800078c08ff */
[----:B------:R-:W-:Y:S02]  /*5d60*/  LEA.HI.X.SX32 R3, R17, R35, 0x1, P6 ;  /* 0x0000002311037211 */ /* 0x000fe400030f0eff */
[----:B------:R-:W-:-:S03]  /*5d70*/  LEA R36, P6, R42, R36, 0x1 ;  /* 0x000000242a247211 */ /* 0x000fc600078c08ff */
[----:B------:R0:W-:Y:S01]  /*5d80*/  @P2 STG.E.U16 [R2.64], R29 ;  /* 0x0000001d02002986 */ /* 0x0001e2000c101506 */
[----:B------:R-:W-:-:S03]  /*5d90*/  LEA.HI.X.SX32 R37, R42, R35, 0x1, P6 ;  /* 0x000000232a257211 */ /* 0x000fc600030f0eff */
[----:B------:R0:W-:Y:S01]  /*5da0*/  @P1 STG.E.U16 [R8.64], R31 ;  /* 0x0000001f08001986 */ /* 0x0001e2000c101506 */
[----:B------:R-:W-:Y:S05]  /*5db0*/  @!P0 EXIT ;  /* 0x000000000000894d */ /* 0x000fea0003800000 */
[----:B------:R-:W-:-:S05]  /*5dc0*/  PRMT R18, R33, 0x7632, R18 ;  /* 0x0000763221127816 */ /* 0x000fca0000000012 */
[----:B------:R-:W-:Y:S01]  /*5dd0*/  STG.E.U16 [R36.64], R18 ;  /* 0x0000001224007986 */ /* 0x000fe2000c101506 */
[----:B------:R-:W-:Y:S05]  /*5de0*/  EXIT ;  /* 0x000000000000794d */ /* 0x000fea0003800000 */
.L_x_4:
[----:B------:R-:W-:-:S00]  /*5df0*/  BRA `(.L_x_4) ;  /* 0xfffffff000007947 */ /* 0x000fc0000383ffff */
[----:B------:R-:W-:-:S00]  /*5e00*/  NOP ;  /* 0x0000000000007918 */ /* 0x000fc00000000000 */
[----:B------:R-:W-:-:S00]  /*5e10*/  NOP ;  /* 0x0000000000007918 */ /* 0x000fc00000000000 */
[----:B------:R-:W-:-:S00]  /*5e20*/  NOP ;  /* 0x0000000000007918 */ /* 0x000fc00000000000 */
[----:B------:R-:W-:-:S00]  /*5e30*/  NOP ;  /* 0x0000000000007918 */ /* 0x000fc00000000000 */
[----:B------:R-:W-:-:S00]  /*5e40*/  NOP ;  /* 0x0000000000007918 */ /* 0x000fc00000000000 */
[----:B------:R-:W-:-:S00]  /*5e50*/  NOP ;  /* 0x0000000000007918 */ /* 0x000fc00000000000 */
[----:B------:R-:W-:-:S00]  /*5e60*/  NOP ;  /* 0x0000000000007918 */ /* 0x000fc00000000000 */
[----:B------:R-:W-:-:S00]  /*5e70*/  NOP ;  /* 0x0000000000007918 */ /* 0x000fc00000000000 */
.L_x_5:


//--------------------- .nv.shared.matmul_kernel  --------------------------
	.section	.nv.shared.matmul_kernel,"aw",@nobits
	.sectionflags	@""
	.align	16
